// auto-generated by cutlass_sweep.gemm — config: {"arch": "sm_100", "cluster_m": 2, "cluster_n": 2, "dtype": "e4m3", "stages": 5, "tile_k": 128, "tile_m": 64, "tile_n": 64}
#include "cutlass/cutlass.h"
#include "cutlass/gemm/collective/collective_builder.hpp"
#include "cutlass/gemm/device/gemm_universal_adapter.h"
#include "cutlass/gemm/kernel/gemm_universal.hpp"
#include "cutlass/epilogue/collective/collective_builder.hpp"

using ElemA = cutlass::float_e4m3_t;
using ElemB = cutlass::float_e4m3_t;
using ElemCD = cutlass::float_e4m3_t;
using Acc  = float;
using TileShape    = cute::Shape<cute::_64, cute::_64, cute::_128>;
using ClusterShape = cute::Shape<cute::_2, cute::_2, cute::_1>;

using CollectiveEpilogue = typename cutlass::epilogue::collective::CollectiveBuilder<
    cutlass::arch::Sm100, cutlass::arch::OpClassTensorOp,
    TileShape, ClusterShape,
    cutlass::epilogue::collective::EpilogueTileAuto,
    Acc, Acc,
    ElemCD, cutlass::layout::RowMajor, 128 / cutlass::sizeof_bits<ElemCD>::value,
    ElemCD, cutlass::layout::RowMajor, 128 / cutlass::sizeof_bits<ElemCD>::value,
    cutlass::epilogue::collective::EpilogueScheduleAuto
  >::CollectiveOp;

using CollectiveMainloop = typename cutlass::gemm::collective::CollectiveBuilder<
    cutlass::arch::Sm100, cutlass::arch::OpClassTensorOp,
    ElemA, cutlass::layout::RowMajor, 128 / cutlass::sizeof_bits<ElemA>::value,
    ElemB, cutlass::layout::ColumnMajor, 128 / cutlass::sizeof_bits<ElemB>::value,
    Acc,
    TileShape, ClusterShape,
    cutlass::gemm::collective::StageCount<5>,
    cutlass::gemm::collective::KernelScheduleAuto
  >::CollectiveOp;

using GemmKernel = cutlass::gemm::kernel::GemmUniversal<
    cute::Shape<int,int,int,int>,
    CollectiveMainloop,
    CollectiveEpilogue
>;
using Gemm = cutlass::gemm::device::GemmUniversalAdapter<GemmKernel>;

// Force the device kernel symbol into the cubin without needing a host main.
auto* _anchor = &cutlass::device_kernel<GemmKernel>;


// ===== COMPILED SASS (sm_100a) =====

	.target	sm_100a

	.elftype	@"ET_EXEC"


//--------------------- .note.nv.tkinfo           --------------------------
	.section	.note.nv.tkinfo,"",@"SHT_NOTE"
	.sectionflags	@"SHF_NOTE_NV_TKINFO"
	.tkinfo
        /*0018*/ 	.word	0x00000002
        /*0030*/ 	.string	""
        /*0030*/ 	.string	"ptxas"
        /*0030*/ 	.string	"Cuda compilation tools, release 13.0, V13.0.88"
        /*0030*/ 	.string	"Build cuda_13.0.r13.0/compiler.36424714_0"
        /*0030*/ 	.string	"-arch sm_100a -m 64 "



//--------------------- .note.nv.cuinfo           --------------------------
	.section	.note.nv.cuinfo,"",@"SHT_NOTE"
	.sectionflags	@"SHF_NOTE_NV_CUINFO"
        /*0018*/ 	.short	0x0002
        /*001a*/ 	.short	0x0064
        /*001c*/ 	.short	0x0082
	.zero		2


//--------------------- .nv.info                  --------------------------
	.section	.nv.info,"",@"SHT_CUDA_INFO"
	.align	4


	//----- nvinfo : EIATTR_REGCOUNT
	.align		4
        /*0000*/ 	.byte	0x04, 0x2f
        /*0002*/ 	.short	(.L_19 - .L_18)
	.align		4
.L_18:
        /*0004*/ 	.word	index@(_ZN7cutlass13device_kernelINS_4gemm6kernel13GemmUniversalIN4cute5tupleIJiiiiEEENS1_10collective13CollectiveMmaINS1_35MainloopSm100TmaUmmaWarpSpecializedILi5ELi2ELi4ENS5_IJNS4_1CILi2EEESB_NSA_ILi1EEEEEEEENS5_IJNSA_ILi64EEESF_NSA_ILi128EEEEEENS_12float_e4m3_tENS5_IJlSC_lEEESI_SJ_NS4_8TiledMMAINS4_8MMA_AtomIJNS4_10MMA_TraitsINS4_19SM100_MMA_F8F6F4_SSEJSI_SI_fSF_SF_NS4_17integral_constantINS4_4UMMA5MajorELSQ_0EEESR_NSO_INSP_7ScaleInELSS_0EEEST_EEEEEENS4_6LayoutINS5_IJSC_SC_SC_EEENS5_IJNSA_ILi0EEESY_SY_EEEEENS5_IJNS4_10UnderscoreES11_S11_EEEEENS4_23SM90_TMA_LOAD_MULTICASTENS4_14ComposedLayoutINS4_7SwizzleILi3ELi4ELi3EEENS4_18smem_ptr_flag_bitsILi8EEENSW_INS5_IJNSA_ILi8EEESG_EEENS5_IJSG_SC_EEEEEEEvNS4_8identityES14_S1E_vS1F_EENS_8epilogue10collective18CollectiveEpilogueINS1H_23Sm100TmaWarpSpecializedILi1ELi1ELi32ELb0ELb0EEEJSH_NS5_IJNSW_ISF_SC_EES1M_EEESI_SJ_SI_SJ_NS1H_6fusion15FusionCallbacksIS1L_NS1O_17LinearCombinationISI_fSI_fLNS_15FloatRoundStyleE2EEESH_S1N_JEEENS4_5SM1004TMEM4LOAD26SM100_TMEM_LOAD_16dp32b32xENS4_13SM90_TMA_LOADENS15_INS16_ILi2ELi4ELi3EEES19_NSW_INS5_IJS1A_SF_EEENS5_IJSF_SC_EEEEEEENS4_39AutoVectorizingCopyWithAssumedAlignmentILi128EEENS4_14SM90_TMA_STOREES23_S25_S25_EEEvvEEEEvNT_6ParamsE)
        /*0008*/ 	.word	0x00000059


	//----- nvinfo : EIATTR_FRAME_SIZE
	.align		4
.L_19:
        /*000c*/ 	.byte	0x04, 0x11
        /*000e*/ 	.short	(.L_21 - .L_20)
	.align		4
.L_20:
        /*0010*/ 	.word	index@($__internal_2_$__cuda_sm10x_tcgen05_guardrail_trap_unallocated_columns_being_dealloced)
        /*0014*/ 	.word	0x00000000


	//----- nvinfo : EIATTR_FRAME_SIZE
	.align		4
.L_21:
        /*0018*/ 	.byte	0x04, 0x11
        /*001a*/ 	.short	(.L_23 - .L_22)
	.align		4
.L_22:
        /*001c*/ 	.word	index@($__internal_1_$__cuda_sm10x_tcgen05_guardrail_trap_phase_invalid_during_alloc)
        /*0020*/ 	.word	0x00000000


	//----- nvinfo : EIATTR_FRAME_SIZE
	.align		4
.L_23:
        /*0024*/ 	.byte	0x04, 0x11
        /*0026*/ 	.short	(.L_25 - .L_24)
	.align		4
.L_24:
        /*0028*/ 	.word	index@($__internal_0_$__cuda_sm10x_tcgen05_guardrail_trap_col_being_dealloced_not_returned_by_alloc)
        /*002c*/ 	.word	0x00000000


	//----- nvinfo : EIATTR_FRAME_SIZE
	.align		4
.L_25:
        /*0030*/ 	.byte	0x04, 0x11
        /*0032*/ 	.short	(.L_27 - .L_26)
	.align		4
.L_26:
        /*0034*/ 	.word	index@(_ZN7cutlass13device_kernelINS_4gemm6kernel13GemmUniversalIN4cute5tupleIJiiiiEEENS1_10collective13CollectiveMmaINS1_35MainloopSm100TmaUmmaWarpSpecializedILi5ELi2ELi4ENS5_IJNS4_1CILi2EEESB_NSA_ILi1EEEEEEEENS5_IJNSA_ILi64EEESF_NSA_ILi128EEEEEENS_12float_e4m3_tENS5_IJlSC_lEEESI_SJ_NS4_8TiledMMAINS4_8MMA_AtomIJNS4_10MMA_TraitsINS4_19SM100_MMA_F8F6F4_SSEJSI_SI_fSF_SF_NS4_17integral_constantINS4_4UMMA5MajorELSQ_0EEESR_NSO_INSP_7ScaleInELSS_0EEEST_EEEEEENS4_6LayoutINS5_IJSC_SC_SC_EEENS5_IJNSA_ILi0EEESY_SY_EEEEENS5_IJNS4_10UnderscoreES11_S11_EEEEENS4_23SM90_TMA_LOAD_MULTICASTENS4_14ComposedLayoutINS4_7SwizzleILi3ELi4ELi3EEENS4_18smem_ptr_flag_bitsILi8EEENSW_INS5_IJNSA_ILi8EEESG_EEENS5_IJSG_SC_EEEEEEEvNS4_8identityES14_S1E_vS1F_EENS_8epilogue10collective18CollectiveEpilogueINS1H_23Sm100TmaWarpSpecializedILi1ELi1ELi32ELb0ELb0EEEJSH_NS5_IJNSW_ISF_SC_EES1M_EEESI_SJ_SI_SJ_NS1H_6fusion15FusionCallbacksIS1L_NS1O_17LinearCombinationISI_fSI_fLNS_15FloatRoundStyleE2EEESH_S1N_JEEENS4_5SM1004TMEM4LOAD26SM100_TMEM_LOAD_16dp32b32xENS4_13SM90_TMA_LOADENS15_INS16_ILi2ELi4ELi3EEES19_NSW_INS5_IJS1A_SF_EEENS5_IJSF_SC_EEEEEEENS4_39AutoVectorizingCopyWithAssumedAlignmentILi128EEENS4_14SM90_TMA_STOREES23_S25_S25_EEEvvEEEEvNT_6ParamsE)
        /*0038*/ 	.word	0x00000000


	//----- nvinfo : EIATTR_MIN_STACK_SIZE
	.align		4
.L_27:
        /*003c*/ 	.byte	0x04, 0x12
        /*003e*/ 	.short	(.L_29 - .L_28)
	.align		4
.L_28:
        /*0040*/ 	.word	index@(_ZN7cutlass13device_kernelINS_4gemm6kernel13GemmUniversalIN4cute5tupleIJiiiiEEENS1_10collective13CollectiveMmaINS1_35MainloopSm100TmaUmmaWarpSpecializedILi5ELi2ELi4ENS5_IJNS4_1CILi2EEESB_NSA_ILi1EEEEEEEENS5_IJNSA_ILi64EEESF_NSA_ILi128EEEEEENS_12float_e4m3_tENS5_IJlSC_lEEESI_SJ_NS4_8TiledMMAINS4_8MMA_AtomIJNS4_10MMA_TraitsINS4_19SM100_MMA_F8F6F4_SSEJSI_SI_fSF_SF_NS4_17integral_constantINS4_4UMMA5MajorELSQ_0EEESR_NSO_INSP_7ScaleInELSS_0EEEST_EEEEEENS4_6LayoutINS5_IJSC_SC_SC_EEENS5_IJNSA_ILi0EEESY_SY_EEEEENS5_IJNS4_10UnderscoreES11_S11_EEEEENS4_23SM90_TMA_LOAD_MULTICASTENS4_14ComposedLayoutINS4_7SwizzleILi3ELi4ELi3EEENS4_18smem_ptr_flag_bitsILi8EEENSW_INS5_IJNSA_ILi8EEESG_EEENS5_IJSG_SC_EEEEEEEvNS4_8identityES14_S1E_vS1F_EENS_8epilogue10collective18CollectiveEpilogueINS1H_23Sm100TmaWarpSpecializedILi1ELi1ELi32ELb0ELb0EEEJSH_NS5_IJNSW_ISF_SC_EES1M_EEESI_SJ_SI_SJ_NS1H_6fusion15FusionCallbacksIS1L_NS1O_17LinearCombinationISI_fSI_fLNS_15FloatRoundStyleE2EEESH_S1N_JEEENS4_5SM1004TMEM4LOAD26SM100_TMEM_LOAD_16dp32b32xENS4_13SM90_TMA_LOADENS15_INS16_ILi2ELi4ELi3EEES19_NSW_INS5_IJS1A_SF_EEENS5_IJSF_SC_EEEEEEENS4_39AutoVectorizingCopyWithAssumedAlignmentILi128EEENS4_14SM90_TMA_STOREES23_S25_S25_EEEvvEEEEvNT_6ParamsE)
        /*0044*/ 	.word	0x00000000
.L_29:


//--------------------- .nv.compat                --------------------------
	.section	.nv.compat,"",@"SHT_CUDA_COMPAT_INFO"
	.align	4
        /*0000*/ 	.byte	0x02, 0x09, 0x01, 0x00, 0x02, 0x02, 0x02, 0x00, 0x02, 0x05, 0x05, 0x00, 0x03, 0x07, 0x01, 0x01
        /*0010*/ 	.byte	0x02, 0x03, 0x01, 0x00, 0x02, 0x06, 0x01, 0x00, 0x04, 0x0b, 0x08, 0x00, 0x09, 0x00, 0x00, 0x00
        /*0020*/ 	.byte	0x00, 0x00, 0x00, 0x00


//--------------------- .nv.info._ZN7cutlass13device_kernelINS_4gemm6kernel13GemmUniversalIN4cute5tupleIJiiiiEEENS1_10collective13CollectiveMmaINS1_35MainloopSm100TmaUmmaWarpSpecializedILi5ELi2ELi4ENS5_IJNS4_1CILi2EEESB_NSA_ILi1EEEEEEEENS5_IJNSA_ILi64EEESF_NSA_ILi128EEEEEENS_12float_e4m3_tENS5_IJlSC_lEEESI_SJ_NS4_8TiledMMAINS4_8MMA_AtomIJNS4_10MMA_TraitsINS4_19SM100_MMA_F8F6F4_SSEJSI_SI_fSF_SF_NS4_17integral_constantINS4_4UMMA5MajorELSQ_0EEESR_NSO_INSP_7ScaleInELSS_0EEEST_EEEEEENS4_6LayoutINS5_IJSC_SC_SC_EEENS5_IJNSA_ILi0EEESY_SY_EEEEENS5_IJNS4_10UnderscoreES11_S11_EEEEENS4_23SM90_TMA_LOAD_MULTICASTENS4_14ComposedLayoutINS4_7SwizzleILi3ELi4ELi3EEENS4_18smem_ptr_flag_bitsILi8EEENSW_INS5_IJNSA_ILi8EEESG_EEENS5_IJSG_SC_EEEEEEEvNS4_8identityES14_S1E_vS1F_EENS_8epilogue10collective18CollectiveEpilogueINS1H_23Sm100TmaWarpSpecializedILi1ELi1ELi32ELb0ELb0EEEJSH_NS5_IJNSW_ISF_SC_EES1M_EEESI_SJ_SI_SJ_NS1H_6fusion15FusionCallbacksIS1L_NS1O_17LinearCombinationISI_fSI_fLNS_15FloatRoundStyleE2EEESH_S1N_JEEENS4_5SM1004TMEM4LOAD26SM100_TMEM_LOAD_16dp32b32xENS4_13SM90_TMA_LOADENS15_INS16_ILi2ELi4ELi3EEES19_NSW_INS5_IJS1A_SF_EEENS5_IJSF_SC_EEEEEEENS4_39AutoVectorizingCopyWithAssumedAlignmentILi128EEENS4_14SM90_TMA_STOREES23_S25_S25_EEEvvEEEEvNT_6ParamsE --------------------------
	.section	.nv.info._ZN7cutlass13device_kernelINS_4gemm6kernel13GemmUniversalIN4cute5tupleIJiiiiEEENS1_10collective13CollectiveMmaINS1_35MainloopSm100TmaUmmaWarpSpecializedILi5ELi2ELi4ENS5_IJNS4_1CILi2EEESB_NSA_ILi1EEEEEEEENS5_IJNSA_ILi64EEESF_NSA_ILi128EEEEEENS_12float_e4m3_tENS5_IJlSC_lEEESI_SJ_NS4_8TiledMMAINS4_8MMA_AtomIJNS4_10MMA_TraitsINS4_19SM100_MMA_F8F6F4_SSEJSI_SI_fSF_SF_NS4_17integral_constantINS4_4UMMA5MajorELSQ_0EEESR_NSO_INSP_7ScaleInELSS_0EEEST_EEEEEENS4_6LayoutINS5_IJSC_SC_SC_EEENS5_IJNSA_ILi0EEESY_SY_EEEEENS5_IJNS4_10UnderscoreES11_S11_EEEEENS4_23SM90_TMA_LOAD_MULTICASTENS4_14ComposedLayoutINS4_7SwizzleILi3ELi4ELi3EEENS4_18smem_ptr_flag_bitsILi8EEENSW_INS5_IJNSA_ILi8EEESG_EEENS5_IJSG_SC_EEEEEEEvNS4_8identityES14_S1E_vS1F_EENS_8epilogue10collective18CollectiveEpilogueINS1H_23Sm100TmaWarpSpecializedILi1ELi1ELi32ELb0ELb0EEEJSH_NS5_IJNSW_ISF_SC_EES1M_EEESI_SJ_SI_SJ_NS1H_6fusion15FusionCallbacksIS1L_NS1O_17LinearCombinationISI_fSI_fLNS_15FloatRoundStyleE2EEESH_S1N_JEEENS4_5SM1004TMEM4LOAD26SM100_TMEM_LOAD_16dp32b32xENS4_13SM90_TMA_LOADENS15_INS16_ILi2ELi4ELi3EEES19_NSW_INS5_IJS1A_SF_EEENS5_IJSF_SC_EEEEEEENS4_39AutoVectorizingCopyWithAssumedAlignmentILi128EEENS4_14SM90_TMA_STOREES23_S25_S25_EEEvvEEEEvNT_6ParamsE,"",@"SHT_CUDA_INFO"
	.sectionflags	@""
	.align	4


	//----- nvinfo : EIATTR_CUDA_API_VERSION
	.align		4
        /*0000*/ 	.byte	0x04, 0x37
        /*0002*/ 	.short	(.L_31 - .L_30)
.L_30:
        /*0004*/ 	.word	0x00000082


	//----- nvinfo : EIATTR_KPARAM_INFO
	.align		4
.L_31:
        /*0008*/ 	.byte	0x04, 0x17
        /*000a*/ 	.short	(.L_33 - .L_32)
.L_32:
        /*000c*/ 	.word	0x00000000
        /*0010*/ 	.short	0x0000
        /*0012*/ 	.short	0x0000
        /*0014*/ 	.byte	0x00, 0xf0, 0x01, 0x20


	//----- nvinfo : EIATTR_AT_ENTRY_FRAGMENTS
	.align		4
.L_33:
        /*0018*/ 	.byte	0x04, 0x4f
        /*001a*/ 	.short	(.L_35 - .L_34)


	//   ....[0]....
.L_34:
        /*001c*/ 	.word	0x00000006


	//----- nvinfo : EIATTR_RESERVED_SMEM_USED
	.align		4
.L_35:
        /*0020*/ 	.byte	0x01, 0x41
	.zero		2


	//----- nvinfo : EIATTR_SPARSE_MMA_MASK
	.align		4
        /*0024*/ 	.byte	0x03, 0x50
        /*0026*/ 	.short	0x0000


	//----- nvinfo : EIATTR_TCGEN05_1CTA_USED
	.align		4
        /*0028*/ 	.byte	0x01, 0x51
	.zero		2


	//----- nvinfo : EIATTR_MAXREG_COUNT
	.align		4
        /*002c*/ 	.byte	0x03, 0x1b
        /*002e*/ 	.short	0x00ff


	//----- nvinfo : EIATTR_NUM_BARRIERS
	.align		4
        /*0030*/ 	.byte	0x02, 0x4c
        /*0032*/ 	.byte	0x07
	.zero		1


	//----- nvinfo : EIATTR_EXTERNS
	.align		4
        /*0034*/ 	.byte	0x04, 0x0f
        /*0036*/ 	.short	(.L_37 - .L_36)


	//   ....[0]....
	.align		4
.L_36:
        /*0038*/ 	.word	index@(__assertfail)


	//----- nvinfo : EIATTR_MERCURY_ISA_VERSION
	.align		4
.L_37:
        /*003c*/ 	.byte	0x03, 0x5f
        /*003e*/ 	.short	0x0101


	//----- nvinfo : EIATTR_INT_WARP_WIDE_INSTR_OFFSETS
	.align		4
        /*0040*/ 	.byte	0x04, 0x31
        /*0042*/ 	.short	(.L_39 - .L_38)


	//   ....[0]....
.L_38:
        /*0044*/ 	.word	0x00003e70


	//   ....[1]....
        /*0048*/ 	.word	0x00003ea0


	//   ....[2]....
        /*004c*/ 	.word	0x00003ec0


	//   ....[3]....
        /*0050*/ 	.word	0x000049f0


	//   ....[4]....
        /*0054*/ 	.word	0x00004aa0


	//----- nvinfo : EIATTR_COOP_GROUP_MASK_REGIDS
	.align		4
.L_39:
        /*0058*/ 	.byte	0x04, 0x29
        /*005a*/ 	.short	(.L_41 - .L_40)


	//   ....[0]....
.L_40:
        /*005c*/ 	.word	0xffffffff


	//   ....[1]....
        /*0060*/ 	.word	0xffffffff


	//   ....[2]....
        /*0064*/ 	.word	0xffffffff


	//   ....[3]....
        /*0068*/ 	.word	0xffffffff


	//   ....[4]....
        /*006c*/ 	.word	0xffffffff


	//   ....[5]....
        /*0070*/ 	.word	0xffffffff


	//   ....[6]....
        /*0074*/ 	.word	0xffffffff


	//   ....[7]....
        /*0078*/ 	.word	0xffffffff


	//   ....[8]....
        /*007c*/ 	.word	0xffffffff


	//   ....[9]....
        /*0080*/ 	.word	0xffffffff


	//   ....[10]....
        /*0084*/ 	.word	0xffffffff


	//   ....[11]....
        /*0088*/ 	.word	0xffffffff


	//   ....[12]....
        /*008c*/ 	.word	0xffffffff


	//   ....[13]....
        /*0090*/ 	.word	0xffffffff


	//----- nvinfo : EIATTR_COOP_GROUP_INSTR_OFFSETS
	.align		4
.L_41:
        /*0094*/ 	.byte	0x04, 0x28
        /*0096*/ 	.short	(.L_43 - .L_42)


	//   ....[0]....
.L_42:
        /*0098*/ 	.word	0x00000080


	//   ....[1]....
        /*009c*/ 	.word	0x000004e0


	//   ....[2]....
        /*00a0*/ 	.word	0x000006b0


	//   ....[3]....
        /*00a4*/ 	.word	0x000007f0


	//   ....[4]....
        /*00a8*/ 	.word	0x000008f0


	//   ....[5]....
        /*00ac*/ 	.word	0x00000a60


	//   ....[6]....
        /*00b0*/ 	.word	0x00000c00


	//   ....[7]....
        /*00b4*/ 	.word	0x00000db0


	//   ....[8]....
        /*00b8*/ 	.word	0x00002130


	//   ....[9]....
        /*00bc*/ 	.word	0x00003060


	//   ....[10]....
        /*00c0*/ 	.word	0x00003270


	//   ....[11]....
        /*00c4*/ 	.word	0x000032a0


	//   ....[12]....
        /*00c8*/ 	.word	0x00003d50


	//   ....[13]....
        /*00cc*/ 	.word	0x00003f80


	//----- nvinfo : EIATTR_VRC_CTA_INIT_COUNT
	.align		4
.L_43:
        /*00d0*/ 	.byte	0x02, 0x4a
        /*00d2*/ 	.byte	0x80
	.zero		1


	//----- nvinfo : EIATTR_SYSCALL_OFFSETS
	.align		4
        /*00d4*/ 	.byte	0x04, 0x46
        /*00d6*/ 	.short	(.L_45 - .L_44)


	//   ....[0]....
.L_44:
        /*00d8*/ 	.word	0x00005610


	//   ....[1]....
        /*00dc*/ 	.word	0x00005750


	//   ....[2]....
        /*00e0*/ 	.word	0x00005ed0


	//----- nvinfo : EIATTR_MBARRIER_INSTR_OFFSETS
	.align		4
.L_45:
        /*00e4*/ 	.byte	0x04, 0x39
        /*00e6*/ 	.short	(.L_47 - .L_46)


	//   ....[0]....
.L_46:
        /*00e8*/ 	.word	0x00000600
        /*00ec*/ 	.word	0x000000ff
        /*00f0*/ 	.word	0x00000000
        /*00f4*/ 	.short	0x0100
        /*00f6*/ 	.byte	0x04
	.zero		1


	//   ....[1]....
        /*00f8*/ 	.word	0x00000610
        /*00fc*/ 	.word	0x000000ff
        /*0100*/ 	.word	0x00000028
        /*0104*/ 	.short	0x0100
        /*0106*/ 	.byte	0x04
	.zero		1


	//   ....[2]....
        /*0108*/ 	.word	0x00000620
        /*010c*/ 	.word	0x000000ff
        /*0110*/ 	.word	0x00000008
        /*0114*/ 	.short	0x0100
        /*0116*/ 	.byte	0x04
	.zero		1


	//   ....[3]....
        /*0118*/ 	.word	0x00000630
        /*011c*/ 	.word	0x000000ff
        /*0120*/ 	.word	0x00000030
        /*0124*/ 	.short	0x0100
        /*0126*/ 	.byte	0x04
	.zero		1


	//   ....[4]....
        /*0128*/ 	.word	0x00000640
        /*012c*/ 	.word	0x000000ff
        /*0130*/ 	.word	0x00000010
        /*0134*/ 	.short	0x0100
        /*0136*/ 	.byte	0x04
	.zero		1


	//   ....[5]....
        /*0138*/ 	.word	0x00000650
        /*013c*/ 	.word	0x000000ff
        /*0140*/ 	.word	0x00000038
        /*0144*/ 	.short	0x0100
        /*0146*/ 	.byte	0x04
	.zero		1


	//   ....[6]....
        /*0148*/ 	.word	0x00000660
        /*014c*/ 	.word	0x000000ff
        /*0150*/ 	.word	0x00000018
        /*0154*/ 	.short	0x0100
        /*0156*/ 	.byte	0x04
	.zero		1


	//   ....[7]....
        /*0158*/ 	.word	0x00000670
        /*015c*/ 	.word	0x000000ff
        /*0160*/ 	.word	0x00000040
        /*0164*/ 	.short	0x0100
        /*0166*/ 	.byte	0x04
	.zero		1


	//   ....[8]....
        /*0168*/ 	.word	0x00000680
        /*016c*/ 	.word	0x000000ff
        /*0170*/ 	.word	0x00000020
        /*0174*/ 	.short	0x0100
        /*0176*/ 	.byte	0x04
	.zero		1


	//   ....[9]....
        /*0178*/ 	.word	0x00000690
        /*017c*/ 	.word	0x000000ff
        /*0180*/ 	.word	0x00000048
        /*0184*/ 	.short	0x0100
        /*0186*/ 	.byte	0x04
	.zero		1


	//   ....[10]....
        /*0188*/ 	.word	0x000007c0
        /*018c*/ 	.word	0x000000ff
        /*0190*/ 	.word	0x00000050
        /*0194*/ 	.short	0x0100
        /*0196*/ 	.byte	0x04
	.zero		1


	//   ....[11]....
        /*0198*/ 	.word	0x000007d0
        /*019c*/ 	.word	0x000000ff
        /*01a0*/ 	.word	0x00000058
        /*01a4*/ 	.short	0x0100
        /*01a6*/ 	.byte	0x04
	.zero		1


	//   ....[12]....
        /*01a8*/ 	.word	0x000008c0
        /*01ac*/ 	.word	0x000000ff
        /*01b0*/ 	.word	0x00000060
        /*01b4*/ 	.short	0x0100
        /*01b6*/ 	.byte	0x06
	.zero		1


	//   ....[13]....
        /*01b8*/ 	.word	0x000008d0
        /*01bc*/ 	.word	0x000000ff
        /*01c0*/ 	.word	0x00000068
        /*01c4*/ 	.short	0x0100
        /*01c6*/ 	.byte	0x06
	.zero		1


	//   ....[14]....
        /*01c8*/ 	.word	0x00000a10
        /*01cc*/ 	.word	0x000000ff
        /*01d0*/ 	.word	0x00000070
        /*01d4*/ 	.short	0x0100
        /*01d6*/ 	.byte	0x06
	.zero		1


	//   ....[15]....
        /*01d8*/ 	.word	0x00000a20
        /*01dc*/ 	.word	0x000000ff
        /*01e0*/ 	.word	0x00000080
        /*01e4*/ 	.short	0x0100
        /*01e6*/ 	.byte	0x06
	.zero		1


	//   ....[16]....
        /*01e8*/ 	.word	0x00000a30
        /*01ec*/ 	.word	0x000000ff
        /*01f0*/ 	.word	0x00000078
        /*01f4*/ 	.short	0x0100
        /*01f6*/ 	.byte	0x06
	.zero		1


	//   ....[17]....
        /*01f8*/ 	.word	0x00000a40
        /*01fc*/ 	.word	0x000000ff
        /*0200*/ 	.word	0x00000088
        /*0204*/ 	.short	0x0100
        /*0206*/ 	.byte	0x06
	.zero		1


	//   ....[18]....
        /*0208*/ 	.word	0x00000b70
        /*020c*/ 	.word	0x000000ff
        /*0210*/ 	.word	0x00000090
        /*0214*/ 	.short	0x0100
        /*0216*/ 	.byte	0x04
	.zero		1


	//   ....[19]....
        /*0218*/ 	.word	0x00000b80
        /*021c*/ 	.word	0x000000ff
        /*0220*/ 	.word	0x000000b0
        /*0224*/ 	.short	0x0100
        /*0226*/ 	.byte	0x04
	.zero		1


	//   ....[20]....
        /*0228*/ 	.word	0x00000b90
        /*022c*/ 	.word	0x000000ff
        /*0230*/ 	.word	0x00000098
        /*0234*/ 	.short	0x0100
        /*0236*/ 	.byte	0x04
	.zero		1


	//   ....[21]....
        /*0238*/ 	.word	0x00000ba0
        /*023c*/ 	.word	0x000000ff
        /*0240*/ 	.word	0x000000b8
        /*0244*/ 	.short	0x0100
        /*0246*/ 	.byte	0x04
	.zero		1


	//   ....[22]....
        /*0248*/ 	.word	0x00000bb0
        /*024c*/ 	.word	0x000000ff
        /*0250*/ 	.word	0x000000a0
        /*0254*/ 	.short	0x0100
        /*0256*/ 	.byte	0x04
	.zero		1


	//   ....[23]....
        /*0258*/ 	.word	0x00000bc0
        /*025c*/ 	.word	0x000000ff
        /*0260*/ 	.word	0x000000c0
        /*0264*/ 	.short	0x0100
        /*0266*/ 	.byte	0x04
	.zero		1


	//   ....[24]....
        /*0268*/ 	.word	0x00000bd0
        /*026c*/ 	.word	0x000000ff
        /*0270*/ 	.word	0x000000a8
        /*0274*/ 	.short	0x0100
        /*0276*/ 	.byte	0x04
	.zero		1


	//   ....[25]....
        /*0278*/ 	.word	0x00000be0
        /*027c*/ 	.word	0x000000ff
        /*0280*/ 	.word	0x000000c8
        /*0284*/ 	.short	0x0100
        /*0286*/ 	.byte	0x04
	.zero		1


	//   ....[26]....
        /*0288*/ 	.word	0x00000cd0
        /*028c*/ 	.word	0x000000ff
        /*0290*/ 	.word	0x000000d0
        /*0294*/ 	.short	0x0100
        /*0296*/ 	.byte	0x04
	.zero		1


	//   ....[27]....
        /*0298*/ 	.word	0x00000ce0
        /*029c*/ 	.word	0x000000ff
        /*02a0*/ 	.word	0x000000e0
        /*02a4*/ 	.short	0x0100
        /*02a6*/ 	.byte	0x04
	.zero		1


	//   ....[28]....
        /*02a8*/ 	.word	0x00000cf0
        /*02ac*/ 	.word	0x000000ff
        /*02b0*/ 	.word	0x000000d8
        /*02b4*/ 	.short	0x0100
        /*02b6*/ 	.byte	0x04
	.zero		1


	//   ....[29]....
        /*02b8*/ 	.word	0x00000d00
        /*02bc*/ 	.word	0x000000ff
        /*02c0*/ 	.word	0x000000e8
        /*02c4*/ 	.short	0x0100
        /*02c6*/ 	.byte	0x04
	.zero		1


	//   ....[30]....
        /*02c8*/ 	.word	0x00001960
        /*02cc*/ 	.word	0x00000000
        /*02d0*/ 	.word	0x000000e0
        /*02d4*/ 	.short	0x010a
        /*02d6*/ 	.byte	0xff
	.zero		1


	//   ....[31]....
        /*02d8*/ 	.word	0x00001990
        /*02dc*/ 	.word	0x00000000
        /*02e0*/ 	.word	0x000000d0
        /*02e4*/ 	.short	0x0101
        /*02e6*/ 	.byte	0xff
	.zero		1


	//   ....[32]....
        /*02e8*/ 	.word	0x00001a70
        /*02ec*/ 	.word	0x000000ff
        /*02f0*/ 	.word	0x00000028
        /*02f4*/ 	.short	0x010a
        /*02f6*/ 	.byte	0x04
	.zero		1


	//   ....[33]....
        /*02f8*/ 	.word	0x00001af0
        /*02fc*/ 	.word	0x000000ff
        /*0300*/ 	.word	0x00000028
        /*0304*/ 	.short	0x010a
        /*0306*/ 	.byte	0x21
	.zero		1


	//   ....[34]....
        /*0308*/ 	.word	0x00001c80
        /*030c*/ 	.word	0x000000ff
        /*0310*/ 	.word	0x00000028
        /*0314*/ 	.short	0x010a
        /*0316*/ 	.byte	0x08
	.zero		1


	//   ....[35]....
        /*0318*/ 	.word	0x00001dc0
        /*031c*/ 	.word	0x000000ff
        /*0320*/ 	.word	0x00000068
        /*0324*/ 	.short	0x0101
        /*0326*/ 	.byte	0x06
	.zero		1


	//   ....[36]....
        /*0328*/ 	.word	0x00001de0
        /*032c*/ 	.word	0x000000ff
        /*0330*/ 	.word	0x00000028
        /*0334*/ 	.short	0x010a
        /*0336*/ 	.byte	0x04
	.zero		1


	//   ....[37]....
        /*0338*/ 	.word	0x00001e60
        /*033c*/ 	.word	0x000000ff
        /*0340*/ 	.word	0x00000028
        /*0344*/ 	.short	0x010a
        /*0346*/ 	.byte	0x11
	.zero		1


	//   ....[38]....
        /*0348*/ 	.word	0x00001ff0
        /*034c*/ 	.word	0x000000ff
        /*0350*/ 	.word	0x00000028
        /*0354*/ 	.short	0x010a
        /*0356*/ 	.byte	0x07
	.zero		1


	//   ....[39]....
        /*0358*/ 	.word	0x00002160
        /*035c*/ 	.word	0x00000003
        /*0360*/ 	.word	0x00000070
        /*0364*/ 	.short	0x010a
        /*0366*/ 	.byte	0xff
	.zero		1


	//   ....[40]....
        /*0368*/ 	.word	0x000022b0
        /*036c*/ 	.word	0x00000000
        /*0370*/ 	.word	0x00000000
        /*0374*/ 	.short	0x0101
        /*0376*/ 	.byte	0xff
	.zero		1


	//   ....[41]....
        /*0378*/ 	.word	0x00002850
        /*037c*/ 	.word	0x000000ff
        /*0380*/ 	.word	0x00000000
        /*0384*/ 	.short	0x010a
        /*0386*/ 	.byte	0x04
	.zero		1


	//   ....[42]....
        /*0388*/ 	.word	0x000028e0
        /*038c*/ 	.word	0x000000ff
        /*0390*/ 	.word	0x00000000
        /*0394*/ 	.short	0x010a
        /*0396*/ 	.byte	0x05
	.zero		1


	//   ....[43]....
        /*0398*/ 	.word	0x00002970
        /*039c*/ 	.word	0x000000ff
        /*03a0*/ 	.word	0x00000000
        /*03a4*/ 	.short	0x010a
        /*03a6*/ 	.byte	0x05
	.zero		1


	//   ....[44]....
        /*03a8*/ 	.word	0x00002a00
        /*03ac*/ 	.word	0x000000ff
        /*03b0*/ 	.word	0x00000000
        /*03b4*/ 	.short	0x010a
        /*03b6*/ 	.byte	0x05
	.zero		1


	//   ....[45]....
        /*03b8*/ 	.word	0x00002aa0
        /*03bc*/ 	.word	0x00000000
        /*03c0*/ 	.word	0x00000000
        /*03c4*/ 	.short	0x010a
        /*03c6*/ 	.byte	0xff
	.zero		1


	//   ....[46]....
        /*03c8*/ 	.word	0x00002bc0
        /*03cc*/ 	.word	0x00000002
        /*03d0*/ 	.word	0x000000d0
        /*03d4*/ 	.short	0x010a
        /*03d6*/ 	.byte	0xff
	.zero		1


	//   ....[47]....
        /*03d8*/ 	.word	0x00002c30
        /*03dc*/ 	.word	0x00000002
        /*03e0*/ 	.word	0x00000000
        /*03e4*/ 	.short	0x0101
        /*03e6*/ 	.byte	0xff
	.zero		1


	//   ....[48]....
        /*03e8*/ 	.word	0x00002c50
        /*03ec*/ 	.word	0x000000ff
        /*03f0*/ 	.word	0x00000080
        /*03f4*/ 	.short	0x010a
        /*03f6*/ 	.byte	0x04
	.zero		1


	//   ....[49]....
        /*03f8*/ 	.word	0x00002d70
        /*03fc*/ 	.word	0x00000002
        /*0400*/ 	.word	0x00000070
        /*0404*/ 	.short	0x010a
        /*0406*/ 	.byte	0xff
	.zero		1


	//   ....[50]....
        /*0408*/ 	.word	0x00002e70
        /*040c*/ 	.word	0x00000002
        /*0410*/ 	.word	0x00000000
        /*0414*/ 	.short	0x0101
        /*0416*/ 	.byte	0xff
	.zero		1


	//   ....[51]....
        /*0418*/ 	.word	0x00002f00
        /*041c*/ 	.word	0x000000ff
        /*0420*/ 	.word	0x00000080
        /*0424*/ 	.short	0x0106
        /*0426*/ 	.byte	0x04
	.zero		1


	//   ....[52]....
        /*0428*/ 	.word	0x00002f20
        /*042c*/ 	.word	0x000000ff
        /*0430*/ 	.word	0x00000080
        /*0434*/ 	.short	0x010a
        /*0436*/ 	.byte	0x04
	.zero		1


	//   ....[53]....
        /*0438*/ 	.word	0x00002fb0
        /*043c*/ 	.word	0x000000ff
        /*0440*/ 	.word	0x00000080
        /*0444*/ 	.short	0x0106
        /*0446*/ 	.byte	0x07
	.zero		1


	//   ....[54]....
        /*0448*/ 	.word	0x00002ff0
        /*044c*/ 	.word	0x00000000
        /*0450*/ 	.word	0x00000080
        /*0454*/ 	.short	0x010a
        /*0456*/ 	.byte	0xff
	.zero		1


	//   ....[55]....
        /*0458*/ 	.word	0x00003540
        /*045c*/ 	.word	0x00000000
        /*0460*/ 	.word	0x00000070
        /*0464*/ 	.short	0x010a
        /*0466*/ 	.byte	0xff
	.zero		1


	//   ....[56]....
        /*0468*/ 	.word	0x00003640
        /*046c*/ 	.word	0x00000003
        /*0470*/ 	.word	0x00000000
        /*0474*/ 	.short	0x0101
        /*0476*/ 	.byte	0xff
	.zero		1


	//   ....[57]....
        /*0478*/ 	.word	0x00003650
        /*047c*/ 	.word	0x000000ff
        /*0480*/ 	.word	0x00000000
        /*0484*/ 	.short	0x010a
        /*0486*/ 	.byte	0x04
	.zero		1


	//   ....[58]....
        /*0488*/ 	.word	0x000036d0
        /*048c*/ 	.word	0x000000ff
        /*0490*/ 	.word	0x000000b0
        /*0494*/ 	.short	0x010a
        /*0496*/ 	.byte	0x1f
	.zero		1


	//   ....[59]....
        /*0498*/ 	.word	0x000037b0
        /*049c*/ 	.word	0x000000ff
        /*04a0*/ 	.word	0x00000000
        /*04a4*/ 	.short	0x010a
        /*04a6*/ 	.byte	0x05
	.zero		1


	//   ....[60]....
        /*04a8*/ 	.word	0x000038f0
        /*04ac*/ 	.word	0x000000ff
        /*04b0*/ 	.word	0x00000000
        /*04b4*/ 	.short	0x010a
        /*04b6*/ 	.byte	0x04
	.zero		1


	//   ....[61]....
        /*04b8*/ 	.word	0x00003b80
        /*04bc*/ 	.word	0x000000ff
        /*04c0*/ 	.word	0x00000000
        /*04c4*/ 	.short	0x010a
        /*04c6*/ 	.byte	0x04
	.zero		1


	//   ....[62]....
        /*04c8*/ 	.word	0x00003c10
        /*04cc*/ 	.word	0x000000ff
        /*04d0*/ 	.word	0x00000000
        /*04d4*/ 	.short	0x010a
        /*04d6*/ 	.byte	0x05
	.zero		1


	//   ....[63]....
        /*04d8*/ 	.word	0x00003ca0
        /*04dc*/ 	.word	0x000000ff
        /*04e0*/ 	.word	0x00000000
        /*04e4*/ 	.short	0x010a
        /*04e6*/ 	.byte	0x05
	.zero		1


	//   ....[64]....
        /*04e8*/ 	.word	0x00003d30
        /*04ec*/ 	.word	0x000000ff
        /*04f0*/ 	.word	0x00000000
        /*04f4*/ 	.short	0x010a
        /*04f6*/ 	.byte	0x04
	.zero		1


	//   ....[65]....
        /*04f8*/ 	.word	0x000041d0
        /*04fc*/ 	.word	0x00000007
        /*0500*/ 	.word	0x00000070
        /*0504*/ 	.short	0x010a
        /*0506*/ 	.byte	0xff
	.zero		1


	//   ....[66]....
        /*0508*/ 	.word	0x00004340
        /*050c*/ 	.word	0x00000000
        /*0510*/ 	.word	0x00000000
        /*0514*/ 	.short	0x0101
        /*0516*/ 	.byte	0xff
	.zero		1


	//   ....[67]....
        /*0518*/ 	.word	0x000047b0
        /*051c*/ 	.word	0x000000ff
        /*0520*/ 	.word	0x00000068
        /*0524*/ 	.short	0x010a
        /*0526*/ 	.byte	0x11
	.zero		1


	//   ....[68]....
        /*0528*/ 	.word	0x00004930
        /*052c*/ 	.word	0x000000ff
        /*0530*/ 	.word	0x00000058
        /*0534*/ 	.short	0x010a
        /*0536*/ 	.byte	0x11
	.zero		1


	//   ....[69]....
        /*0538*/ 	.word	0x00004b40
        /*053c*/ 	.word	0x000000ff
        /*0540*/ 	.word	0x00000050
        /*0544*/ 	.short	0x010b
        /*0546*/ 	.byte	0x11
	.zero		1


	//   ....[70]....
        /*0548*/ 	.word	0x00004b50
        /*054c*/ 	.word	0x000000ff
        /*0550*/ 	.word	0x00000000
        /*0554*/ 	.short	0x0101
        /*0556*/ 	.byte	0x30
	.zero		1


	//   ....[71]....
        /*0558*/ 	.word	0x00004b90
        /*055c*/ 	.word	0x00000000
        /*0560*/ 	.word	0x00000058
        /*0564*/ 	.short	0x010a
        /*0566*/ 	.byte	0xff
	.zero		1


	//   ....[72]....
        /*0568*/ 	.word	0x00004ed0
        /*056c*/ 	.word	0x00000003
        /*0570*/ 	.word	0x00000070
        /*0574*/ 	.short	0x010a
        /*0576*/ 	.byte	0xff
	.zero		1


	//   ....[73]....
        /*0578*/ 	.word	0x00005050
        /*057c*/ 	.word	0x00000000
        /*0580*/ 	.word	0x00000000
        /*0584*/ 	.short	0x0101
        /*0586*/ 	.byte	0xff
	.zero		1


	//   ....[74]....
        /*0588*/ 	.word	0x00005ab0
        /*058c*/ 	.word	0x000000ff
        /*0590*/ 	.word	0x00000050
        /*0594*/ 	.short	0x010a
        /*0596*/ 	.byte	0x2c
	.zero		1


	//   ....[75]....
        /*0598*/ 	.word	0x00005ac0
        /*059c*/ 	.word	0x00000016
        /*05a0*/ 	.word	0x00000090
        /*05a4*/ 	.short	0x010a
        /*05a6*/ 	.byte	0xff
	.zero		1


	//   ....[76]....
        /*05a8*/ 	.word	0x00005c70
        /*05ac*/ 	.word	0x000000ff
        /*05b0*/ 	.word	0x00000050
        /*05b4*/ 	.short	0x010a
        /*05b6*/ 	.byte	0x2c
	.zero		1


	//   ....[77]....
        /*05b8*/ 	.word	0x00005d50
        /*05bc*/ 	.word	0x000000ff
        /*05c0*/ 	.word	0x00000000
        /*05c4*/ 	.short	0x0101
        /*05c6*/ 	.byte	0x04
	.zero		1


	//   ....[78]....
        /*05c8*/ 	.word	0x00005db0
        /*05cc*/ 	.word	0x00000016
        /*05d0*/ 	.word	0x00000090
        /*05d4*/ 	.short	0x010a
        /*05d6*/ 	.byte	0xff
	.zero		1


	//   ....[79]....
        /*05d8*/ 	.word	0x00006120
        /*05dc*/ 	.word	0x000000ff
        /*05e0*/ 	.word	0x00000000
        /*05e4*/ 	.short	0x0101
        /*05e6*/ 	.byte	0x04
	.zero		1


	//   ....[80]....
        /*05e8*/ 	.word	0x00006a00
        /*05ec*/ 	.word	0x00000000
        /*05f0*/ 	.word	0x000000e0
        /*05f4*/ 	.short	0x010a
        /*05f6*/ 	.byte	0xff
	.zero		1


	//   ....[81]....
        /*05f8*/ 	.word	0x00006a60
        /*05fc*/ 	.word	0x00000000
        /*0600*/ 	.word	0x00000028
        /*0604*/ 	.short	0x010a
        /*0606*/ 	.byte	0xff
	.zero		1


	//   ....[82]....
        /*0608*/ 	.word	0x00006ac0
        /*060c*/ 	.word	0x00000000
        /*0610*/ 	.word	0x00000028
        /*0614*/ 	.short	0x010a
        /*0616*/ 	.byte	0xff
	.zero		1


	//   ....[83]....
        /*0618*/ 	.word	0x00006b10
        /*061c*/ 	.word	0x00000003
        /*0620*/ 	.word	0x00000070
        /*0624*/ 	.short	0x010a
        /*0626*/ 	.byte	0xff
	.zero		1


	//   ....[84]....
        /*0628*/ 	.word	0x00006b70
        /*062c*/ 	.word	0x00000000
        /*0630*/ 	.word	0x00000000
        /*0634*/ 	.short	0x010a
        /*0636*/ 	.byte	0xff
	.zero		1


	//   ....[85]....
        /*0638*/ 	.word	0x00006bd0
        /*063c*/ 	.word	0x00000000
        /*0640*/ 	.word	0x00000000
        /*0644*/ 	.short	0x010a
        /*0646*/ 	.byte	0xff
	.zero		1


	//   ....[86]....
        /*0648*/ 	.word	0x00006c30
        /*064c*/ 	.word	0x00000000
        /*0650*/ 	.word	0x00000000
        /*0654*/ 	.short	0x010a
        /*0656*/ 	.byte	0xff
	.zero		1


	//   ....[87]....
        /*0658*/ 	.word	0x00006c90
        /*065c*/ 	.word	0x00000000
        /*0660*/ 	.word	0x00000000
        /*0664*/ 	.short	0x010a
        /*0666*/ 	.byte	0xff
	.zero		1


	//   ....[88]....
        /*0668*/ 	.word	0x00006ce0
        /*066c*/ 	.word	0x00000002
        /*0670*/ 	.word	0x000000d0
        /*0674*/ 	.short	0x010a
        /*0676*/ 	.byte	0xff
	.zero		1


	//   ....[89]....
        /*0678*/ 	.word	0x00006d40
        /*067c*/ 	.word	0x00000002
        /*0680*/ 	.word	0x00000080
        /*0684*/ 	.short	0x010a
        /*0686*/ 	.byte	0xff
	.zero		1


	//   ....[90]....
        /*0688*/ 	.word	0x00006d90
        /*068c*/ 	.word	0x00000002
        /*0690*/ 	.word	0x00000070
        /*0694*/ 	.short	0x010a
        /*0696*/ 	.byte	0xff
	.zero		1


	//   ....[91]....
        /*0698*/ 	.word	0x00006df0
        /*069c*/ 	.word	0x00000000
        /*06a0*/ 	.word	0x00000080
        /*06a4*/ 	.short	0x010a
        /*06a6*/ 	.byte	0xff
	.zero		1


	//   ....[92]....
        /*06a8*/ 	.word	0x00006e40
        /*06ac*/ 	.word	0x00000000
        /*06b0*/ 	.word	0x00000070
        /*06b4*/ 	.short	0x010a
        /*06b6*/ 	.byte	0xff
	.zero		1


	//   ....[93]....
        /*06b8*/ 	.word	0x00006ea0
        /*06bc*/ 	.word	0x00000002
        /*06c0*/ 	.word	0x000000b0
        /*06c4*/ 	.short	0x010a
        /*06c6*/ 	.byte	0xff
	.zero		1


	//   ....[94]....
        /*06c8*/ 	.word	0x00006f00
        /*06cc*/ 	.word	0x00000000
        /*06d0*/ 	.word	0x00000000
        /*06d4*/ 	.short	0x010a
        /*06d6*/ 	.byte	0xff
	.zero		1


	//   ....[95]....
        /*06d8*/ 	.word	0x00006f60
        /*06dc*/ 	.word	0x00000000
        /*06e0*/ 	.word	0x00000000
        /*06e4*/ 	.short	0x010a
        /*06e6*/ 	.byte	0xff
	.zero		1


	//   ....[96]....
        /*06e8*/ 	.word	0x00006fc0
        /*06ec*/ 	.word	0x00000000
        /*06f0*/ 	.word	0x00000000
        /*06f4*/ 	.short	0x010a
        /*06f6*/ 	.byte	0xff
	.zero		1


	//   ....[97]....
        /*06f8*/ 	.word	0x00007020
        /*06fc*/ 	.word	0x00000000
        /*0700*/ 	.word	0x00000000
        /*0704*/ 	.short	0x010a
        /*0706*/ 	.byte	0xff
	.zero		1


	//   ....[98]....
        /*0708*/ 	.word	0x00007080
        /*070c*/ 	.word	0x00000000
        /*0710*/ 	.word	0x00000000
        /*0714*/ 	.short	0x010a
        /*0716*/ 	.byte	0xff
	.zero		1


	//   ....[99]....
        /*0718*/ 	.word	0x000070d0
        /*071c*/ 	.word	0x00000007
        /*0720*/ 	.word	0x00000070
        /*0724*/ 	.short	0x010a
        /*0726*/ 	.byte	0xff
	.zero		1


	//   ....[100]....
        /*0728*/ 	.word	0x00007130
        /*072c*/ 	.word	0x00000000
        /*0730*/ 	.word	0x00000068
        /*0734*/ 	.short	0x010a
        /*0736*/ 	.byte	0xff
	.zero		1


	//   ....[101]....
        /*0738*/ 	.word	0x00007190
        /*073c*/ 	.word	0x00000000
        /*0740*/ 	.word	0x00000058
        /*0744*/ 	.short	0x010a
        /*0746*/ 	.byte	0xff
	.zero		1


	//   ....[102]....
        /*0748*/ 	.word	0x000071e0
        /*074c*/ 	.word	0x00000003
        /*0750*/ 	.word	0x00000070
        /*0754*/ 	.short	0x010a
        /*0756*/ 	.byte	0xff
	.zero		1


	//   ....[103]....
        /*0758*/ 	.word	0x00007240
        /*075c*/ 	.word	0x00000000
        /*0760*/ 	.word	0x00000050
        /*0764*/ 	.short	0x010a
        /*0766*/ 	.byte	0xff
	.zero		1


	//   ....[104]....
        /*0768*/ 	.word	0x00007290
        /*076c*/ 	.word	0x00000016
        /*0770*/ 	.word	0x00000090
        /*0774*/ 	.short	0x010a
        /*0776*/ 	.byte	0xff
	.zero		1


	//----- nvinfo : EIATTR_NUM_MBARRIERS
	.align		4
.L_47:
        /*0778*/ 	.byte	0x03, 0x38
        /*077a*/ 	.short	0x001e


	//----- nvinfo : EIATTR_EXIT_INSTR_OFFSETS
	.align		4
        /*077c*/ 	.byte	0x04, 0x1c
        /*077e*/ 	.short	(.L_49 - .L_48)


	//   ....[0]....
.L_48:
        /*0780*/ 	.word	0x00002ad0


	//   ....[1]....
        /*0784*/ 	.word	0x00002fc0


	//   ....[2]....
        /*0788*/ 	.word	0x00003020


	//   ....[3]....
        /*078c*/ 	.word	0x00003f90


	//   ....[4]....
        /*0790*/ 	.word	0x00004bc0


	//   ....[5]....
        /*0794*/ 	.word	0x00004c00


	//   ....[6]....
        /*0798*/ 	.word	0x000069f0


	//----- nvinfo : EIATTR_MAX_THREADS
	.align		4
.L_49:
        /*079c*/ 	.byte	0x04, 0x05
        /*079e*/ 	.short	(.L_51 - .L_50)
.L_50:
        /*07a0*/ 	.word	0x00000100
        /*07a4*/ 	.word	0x00000001
        /*07a8*/ 	.word	0x00000001


	//----- nvinfo : EIATTR_CRS_STACK_SIZE
	.align		4
.L_51:
        /*07ac*/ 	.byte	0x04, 0x1e
        /*07ae*/ 	.short	(.L_53 - .L_52)
.L_52:
        /*07b0*/ 	.word	0x00000000


	//----- nvinfo : EIATTR_CBANK_PARAM_SIZE
	.align		4
.L_53:
        /*07b4*/ 	.byte	0x03, 0x19
        /*07b6*/ 	.short	0x0800


	//----- nvinfo : EIATTR_PARAM_CBANK
	.align		4
        /*07b8*/ 	.byte	0x04, 0x0a
        /*07ba*/ 	.short	(.L_55 - .L_54)
	.align		4
.L_54:
        /*07bc*/ 	.word	index@(.nv.constant0._ZN7cutlass13device_kernelINS_4gemm6kernel13GemmUniversalIN4cute5tupleIJiiiiEEENS1_10collective13CollectiveMmaINS1_35MainloopSm100TmaUmmaWarpSpecializedILi5ELi2ELi4ENS5_IJNS4_1CILi2EEESB_NSA_ILi1EEEEEEEENS5_IJNSA_ILi64EEESF_NSA_ILi128EEEEEENS_12float_e4m3_tENS5_IJlSC_lEEESI_SJ_NS4_8TiledMMAINS4_8MMA_AtomIJNS4_10MMA_TraitsINS4_19SM100_MMA_F8F6F4_SSEJSI_SI_fSF_SF_NS4_17integral_constantINS4_4UMMA5MajorELSQ_0EEESR_NSO_INSP_7ScaleInELSS_0EEEST_EEEEEENS4_6LayoutINS5_IJSC_SC_SC_EEENS5_IJNSA_ILi0EEESY_SY_EEEEENS5_IJNS4_10UnderscoreES11_S11_EEEEENS4_23SM90_TMA_LOAD_MULTICASTENS4_14ComposedLayoutINS4_7SwizzleILi3ELi4ELi3EEENS4_18smem_ptr_flag_bitsILi8EEENSW_INS5_IJNSA_ILi8EEESG_EEENS5_IJSG_SC_EEEEEEEvNS4_8identityES14_S1E_vS1F_EENS_8epilogue10collective18CollectiveEpilogueINS1H_23Sm100TmaWarpSpecializedILi1ELi1ELi32ELb0ELb0EEEJSH_NS5_IJNSW_ISF_SC_EES1M_EEESI_SJ_SI_SJ_NS1H_6fusion15FusionCallbacksIS1L_NS1O_17LinearCombinationISI_fSI_fLNS_15FloatRoundStyleE2EEESH_S1N_JEEENS4_5SM1004TMEM4LOAD26SM100_TMEM_LOAD_16dp32b32xENS4_13SM90_TMA_LOADENS15_INS16_ILi2ELi4ELi3EEES19_NSW_INS5_IJS1A_SF_EEENS5_IJSF_SC_EEEEEEENS4_39AutoVectorizingCopyWithAssumedAlignmentILi128EEENS4_14SM90_TMA_STOREES23_S25_S25_EEEvvEEEEvNT_6ParamsE)
        /*07c0*/ 	.short	0x0380
        /*07c2*/ 	.short	0x0800


	//----- nvinfo : EIATTR_SW_WAR
	.align		4
.L_55:
        /*07c4*/ 	.byte	0x04, 0x36
        /*07c6*/ 	.short	(.L_57 - .L_56)
.L_56:
        /*07c8*/ 	.word	0x00000008
.L_57:


//--------------------- .nv.callgraph             --------------------------
	.section	.nv.callgraph,"",@"SHT_CUDA_CALLGRAPH"
	.align	4
	.sectionentsize	8
	.align		4
        /*0000*/ 	.word	0x00000000
	.align		4
        /*0004*/ 	.word	0xffffffff
	.align		4
        /*0008*/ 	.word	index@(_ZN7cutlass13device_kernelINS_4gemm6kernel13GemmUniversalIN4cute5tupleIJiiiiEEENS1_10collective13CollectiveMmaINS1_35MainloopSm100TmaUmmaWarpSpecializedILi5ELi2ELi4ENS5_IJNS4_1CILi2EEESB_NSA_ILi1EEEEEEEENS5_IJNSA_ILi64EEESF_NSA_ILi128EEEEEENS_12float_e4m3_tENS5_IJlSC_lEEESI_SJ_NS4_8TiledMMAINS4_8MMA_AtomIJNS4_10MMA_TraitsINS4_19SM100_MMA_F8F6F4_SSEJSI_SI_fSF_SF_NS4_17integral_constantINS4_4UMMA5MajorELSQ_0EEESR_NSO_INSP_7ScaleInELSS_0EEEST_EEEEEENS4_6LayoutINS5_IJSC_SC_SC_EEENS5_IJNSA_ILi0EEESY_SY_EEEEENS5_IJNS4_10UnderscoreES11_S11_EEEEENS4_23SM90_TMA_LOAD_MULTICASTENS4_14ComposedLayoutINS4_7SwizzleILi3ELi4ELi3EEENS4_18smem_ptr_flag_bitsILi8EEENSW_INS5_IJNSA_ILi8EEESG_EEENS5_IJSG_SC_EEEEEEEvNS4_8identityES14_S1E_vS1F_EENS_8epilogue10collective18CollectiveEpilogueINS1H_23Sm100TmaWarpSpecializedILi1ELi1ELi32ELb0ELb0EEEJSH_NS5_IJNSW_ISF_SC_EES1M_EEESI_SJ_SI_SJ_NS1H_6fusion15FusionCallbacksIS1L_NS1O_17LinearCombinationISI_fSI_fLNS_15FloatRoundStyleE2EEESH_S1N_JEEENS4_5SM1004TMEM4LOAD26SM100_TMEM_LOAD_16dp32b32xENS4_13SM90_TMA_LOADENS15_INS16_ILi2ELi4ELi3EEES19_NSW_INS5_IJS1A_SF_EEENS5_IJSF_SC_EEEEEEENS4_39AutoVectorizingCopyWithAssumedAlignmentILi128EEENS4_14SM90_TMA_STOREES23_S25_S25_EEEvvEEEEvNT_6ParamsE)
	.align		4
        /*000c*/ 	.word	index@(__assertfail)
	.align		4
        /*0010*/ 	.word	0x00000000
	.align		4
        /*0014*/ 	.word	0xfffffffe
	.align		4
        /*0018*/ 	.word	0x00000000
	.align		4
        /*001c*/ 	.word	0xfffffffd
	.align		4
        /*0020*/ 	.word	0x00000000
	.align		4
        /*0024*/ 	.word	0xfffffffc


//--------------------- .nv.constant4             --------------------------
	.section	.nv.constant4,"a",@progbits
	.align	8
	.align		8
.nv.constant4:
        /*0000*/ 	.dword	__assertfail
	.align		8
        /*0008*/ 	.dword	__unnamed_1
	.align		8
        /*0010*/ 	.dword	__unnamed_2
	.align		8
        /*0018*/ 	.dword	_ZN39_INTERNAL_2c897aef_4_k_cu_6f60b4a6_86184cuda3std3__45__cpo5beginE
	.align		8
        /*0020*/ 	.dword	_ZN39_INTERNAL_2c897aef_4_k_cu_6f60b4a6_86184cuda3std3__45__cpo3endE
	.align		8
        /*0028*/ 	.dword	_ZN39_INTERNAL_2c897aef_4_k_cu_6f60b4a6_86184cuda3std3__45__cpo6cbeginE
	.align		8
        /*0030*/ 	.dword	_ZN39_INTERNAL_2c897aef_4_k_cu_6f60b4a6_86184cuda3std3__45__cpo4cendE
	.align		8
        /*0038*/ 	.dword	_ZN39_INTERNAL_2c897aef_4_k_cu_6f60b4a6_86184cuda3std3__441_GLOBAL__N__2c897aef_4_k_cu_6f60b4a6_86186ignoreE
	.align		8
        /*0040*/ 	.dword	_ZN39_INTERNAL_2c897aef_4_k_cu_6f60b4a6_86184cuda3std3__419piecewise_constructE
	.align		8
        /*0048*/ 	.dword	_ZN39_INTERNAL_2c897aef_4_k_cu_6f60b4a6_86184cuda3std3__48in_placeE
	.align		8
        /*0050*/ 	.dword	_ZN39_INTERNAL_2c897aef_4_k_cu_6f60b4a6_86184cuda3std6ranges3__45__cpo4swapE
	.align		8
        /*0058*/ 	.dword	_ZN39_INTERNAL_2c897aef_4_k_cu_6f60b4a6_86184cuda3std6ranges3__45__cpo9iter_moveE
	.align		8
        /*0060*/ 	.dword	_ZN39_INTERNAL_2c897aef_4_k_cu_6f60b4a6_86184cute7productE
	.align		8
        /*0068*/ 	.dword	_ZN39_INTERNAL_2c897aef_4_k_cu_6f60b4a6_86184cute1_E
	.align		8
        /*0070*/ 	.dword	$str$25
	.align		8
        /*0078*/ 	.dword	$str$26
	.align		8
        /*0080*/ 	.dword	$str$27
	.align		8
        /*0088*/ 	.dword	$str$28


//--------------------- .text._ZN7cutlass13device_kernelINS_4gemm6kernel13GemmUniversalIN4cute5tupleIJiiiiEEENS1_10collective13CollectiveMmaINS1_35MainloopSm100TmaUmmaWarpSpecializedILi5ELi2ELi4ENS5_IJNS4_1CILi2EEESB_NSA_ILi1EEEEEEEENS5_IJNSA_ILi64EEESF_NSA_ILi128EEEEEENS_12float_e4m3_tENS5_IJlSC_lEEESI_SJ_NS4_8TiledMMAINS4_8MMA_AtomIJNS4_10MMA_TraitsINS4_19SM100_MMA_F8F6F4_SSEJSI_SI_fSF_SF_NS4_17integral_constantINS4_4UMMA5MajorELSQ_0EEESR_NSO_INSP_7ScaleInELSS_0EEEST_EEEEEENS4_6LayoutINS5_IJSC_SC_SC_EEENS5_IJNSA_ILi0EEESY_SY_EEEEENS5_IJNS4_10UnderscoreES11_S11_EEEEENS4_23SM90_TMA_LOAD_MULTICASTENS4_14ComposedLayoutINS4_7SwizzleILi3ELi4ELi3EEENS4_18smem_ptr_flag_bitsILi8EEENSW_INS5_IJNSA_ILi8EEESG_EEENS5_IJSG_SC_EEEEEEEvNS4_8identityES14_S1E_vS1F_EENS_8epilogue10collective18CollectiveEpilogueINS1H_23Sm100TmaWarpSpecializedILi1ELi1ELi32ELb0ELb0EEEJSH_NS5_IJNSW_ISF_SC_EES1M_EEESI_SJ_SI_SJ_NS1H_6fusion15FusionCallbacksIS1L_NS1O_17LinearCombinationISI_fSI_fLNS_15FloatRoundStyleE2EEESH_S1N_JEEENS4_5SM1004TMEM4LOAD26SM100_TMEM_LOAD_16dp32b32xENS4_13SM90_TMA_LOADENS15_INS16_ILi2ELi4ELi3EEES19_NSW_INS5_IJS1A_SF_EEENS5_IJSF_SC_EEEEEEENS4_39AutoVectorizingCopyWithAssumedAlignmentILi128EEENS4_14SM90_TMA_STOREES23_S25_S25_EEEvvEEEEvNT_6ParamsE --------------------------
	.section	.text._ZN7cutlass13device_kernelINS_4gemm6kernel13GemmUniversalIN4cute5tupleIJiiiiEEENS1_10collective13CollectiveMmaINS1_35MainloopSm100TmaUmmaWarpSpecializedILi5ELi2ELi4ENS5_IJNS4_1CILi2EEESB_NSA_ILi1EEEEEEEENS5_IJNSA_ILi64EEESF_NSA_ILi128EEEEEENS_12float_e4m3_tENS5_IJlSC_lEEESI_SJ_NS4_8TiledMMAINS4_8MMA_AtomIJNS4_10MMA_TraitsINS4_19SM100_MMA_F8F6F4_SSEJSI_SI_fSF_SF_NS4_17integral_constantINS4_4UMMA5MajorELSQ_0EEESR_NSO_INSP_7ScaleInELSS_0EEEST_EEEEEENS4_6LayoutINS5_IJSC_SC_SC_EEENS5_IJNSA_ILi0EEESY_SY_EEEEENS5_IJNS4_10UnderscoreES11_S11_EEEEENS4_23SM90_TMA_LOAD_MULTICASTENS4_14ComposedLayoutINS4_7SwizzleILi3ELi4ELi3EEENS4_18smem_ptr_flag_bitsILi8EEENSW_INS5_IJNSA_ILi8EEESG_EEENS5_IJSG_SC_EEEEEEEvNS4_8identityES14_S1E_vS1F_EENS_8epilogue10collective18CollectiveEpilogueINS1H_23Sm100TmaWarpSpecializedILi1ELi1ELi32ELb0ELb0EEEJSH_NS5_IJNSW_ISF_SC_EES1M_EEESI_SJ_SI_SJ_NS1H_6fusion15FusionCallbacksIS1L_NS1O_17LinearCombinationISI_fSI_fLNS_15FloatRoundStyleE2EEESH_S1N_JEEENS4_5SM1004TMEM4LOAD26SM100_TMEM_LOAD_16dp32b32xENS4_13SM90_TMA_LOADENS15_INS16_ILi2ELi4ELi3EEES19_NSW_INS5_IJS1A_SF_EEENS5_IJSF_SC_EEEEEEENS4_39AutoVectorizingCopyWithAssumedAlignmentILi128EEENS4_14SM90_TMA_STOREES23_S25_S25_EEEvvEEEEvNT_6ParamsE,"ax",@progbits
	.align	128
.text._ZN7cutlass13device_kernelINS_4gemm6kernel13GemmUniversalIN4cute5tupleIJiiiiEEENS1_10collective13CollectiveMmaINS1_35MainloopSm100TmaUmmaWarpSpecializedILi5ELi2ELi4ENS5_IJNS4_1CILi2EEESB_NSA_ILi1EEEEEEEENS5_IJNSA_ILi64EEESF_NSA_ILi128EEEEEENS_12float_e4m3_tENS5_IJlSC_lEEESI_SJ_NS4_8TiledMMAINS4_8MMA_AtomIJNS4_10MMA_TraitsINS4_19SM100_MMA_F8F6F4_SSEJSI_SI_fSF_SF_NS4_17integral_constantINS4_4UMMA5MajorELSQ_0EEESR_NSO_INSP_7ScaleInELSS_0EEEST_EEEEEENS4_6LayoutINS5_IJSC_SC_SC_EEENS5_IJNSA_ILi0EEESY_SY_EEEEENS5_IJNS4_10UnderscoreES11_S11_EEEEENS4_23SM90_TMA_LOAD_MULTICASTENS4_14ComposedLayoutINS4_7SwizzleILi3ELi4ELi3EEENS4_18smem_ptr_flag_bitsILi8EEENSW_INS5_IJNSA_ILi8EEESG_EEENS5_IJSG_SC_EEEEEEEvNS4_8identityES14_S1E_vS1F_EENS_8epilogue10collective18CollectiveEpilogueINS1H_23Sm100TmaWarpSpecializedILi1ELi1ELi32ELb0ELb0EEEJSH_NS5_IJNSW_ISF_SC_EES1M_EEESI_SJ_SI_SJ_NS1H_6fusion15FusionCallbacksIS1L_NS1O_17LinearCombinationISI_fSI_fLNS_15FloatRoundStyleE2EEESH_S1N_JEEENS4_5SM1004TMEM4LOAD26SM100_TMEM_LOAD_16dp32b32xENS4_13SM90_TMA_LOADENS15_INS16_ILi2ELi4ELi3EEES19_NSW_INS5_IJS1A_SF_EEENS5_IJSF_SC_EEEEEEENS4_39AutoVectorizingCopyWithAssumedAlignmentILi128EEENS4_14SM90_TMA_STOREES23_S25_S25_EEEvvEEEEvNT_6ParamsE:
        .type           _ZN7cutlass13device_kernelINS_4gemm6kernel13GemmUniversalIN4cute5tupleIJiiiiEEENS1_10collective13CollectiveMmaINS1_35MainloopSm100TmaUmmaWarpSpecializedILi5ELi2ELi4ENS5_IJNS4_1CILi2EEESB_NSA_ILi1EEEEEEEENS5_IJNSA_ILi64EEESF_NSA_ILi128EEEEEENS_12float_e4m3_tENS5_IJlSC_lEEESI_SJ_NS4_8TiledMMAINS4_8MMA_AtomIJNS4_10MMA_TraitsINS4_19SM100_MMA_F8F6F4_SSEJSI_SI_fSF_SF_NS4_17integral_constantINS4_4UMMA5MajorELSQ_0EEESR_NSO_INSP_7ScaleInELSS_0EEEST_EEEEEENS4_6LayoutINS5_IJSC_SC_SC_EEENS5_IJNSA_ILi0EEESY_SY_EEEEENS5_IJNS4_10UnderscoreES11_S11_EEEEENS4_23SM90_TMA_LOAD_MULTICASTENS4_14ComposedLayoutINS4_7SwizzleILi3ELi4ELi3EEENS4_18smem_ptr_flag_bitsILi8EEENSW_INS5_IJNSA_ILi8EEESG_EEENS5_IJSG_SC_EEEEEEEvNS4_8identityES14_S1E_vS1F_EENS_8epilogue10collective18CollectiveEpilogueINS1H_23Sm100TmaWarpSpecializedILi1ELi1ELi32ELb0ELb0EEEJSH_NS5_IJNSW_ISF_SC_EES1M_EEESI_SJ_SI_SJ_NS1H_6fusion15FusionCallbacksIS1L_NS1O_17LinearCombinationISI_fSI_fLNS_15FloatRoundStyleE2EEESH_S1N_JEEENS4_5SM1004TMEM4LOAD26SM100_TMEM_LOAD_16dp32b32xENS4_13SM90_TMA_LOADENS15_INS16_ILi2ELi4ELi3EEES19_NSW_INS5_IJS1A_SF_EEENS5_IJSF_SC_EEEEEEENS4_39AutoVectorizingCopyWithAssumedAlignmentILi128EEENS4_14SM90_TMA_STOREES23_S25_S25_EEEvvEEEEvNT_6ParamsE,@function
        .size           _ZN7cutlass13device_kernelINS_4gemm6kernel13GemmUniversalIN4cute5tupleIJiiiiEEENS1_10collective13CollectiveMmaINS1_35MainloopSm100TmaUmmaWarpSpecializedILi5ELi2ELi4ENS5_IJNS4_1CILi2EEESB_NSA_ILi1EEEEEEEENS5_IJNSA_ILi64EEESF_NSA_ILi128EEEEEENS_12float_e4m3_tENS5_IJlSC_lEEESI_SJ_NS4_8TiledMMAINS4_8MMA_AtomIJNS4_10MMA_TraitsINS4_19SM100_MMA_F8F6F4_SSEJSI_SI_fSF_SF_NS4_17integral_constantINS4_4UMMA5MajorELSQ_0EEESR_NSO_INSP_7ScaleInELSS_0EEEST_EEEEEENS4_6LayoutINS5_IJSC_SC_SC_EEENS5_IJNSA_ILi0EEESY_SY_EEEEENS5_IJNS4_10UnderscoreES11_S11_EEEEENS4_23SM90_TMA_LOAD_MULTICASTENS4_14ComposedLayoutINS4_7SwizzleILi3ELi4ELi3EEENS4_18smem_ptr_flag_bitsILi8EEENSW_INS5_IJNSA_ILi8EEESG_EEENS5_IJSG_SC_EEEEEEEvNS4_8identityES14_S1E_vS1F_EENS_8epilogue10collective18CollectiveEpilogueINS1H_23Sm100TmaWarpSpecializedILi1ELi1ELi32ELb0ELb0EEEJSH_NS5_IJNSW_ISF_SC_EES1M_EEESI_SJ_SI_SJ_NS1H_6fusion15FusionCallbacksIS1L_NS1O_17LinearCombinationISI_fSI_fLNS_15FloatRoundStyleE2EEESH_S1N_JEEENS4_5SM1004TMEM4LOAD26SM100_TMEM_LOAD_16dp32b32xENS4_13SM90_TMA_LOADENS15_INS16_ILi2ELi4ELi3EEES19_NSW_INS5_IJS1A_SF_EEENS5_IJSF_SC_EEEEEEENS4_39AutoVectorizingCopyWithAssumedAlignmentILi128EEENS4_14SM90_TMA_STOREES23_S25_S25_EEEvvEEEEvNT_6ParamsE,(.L_x_138 - _ZN7cutlass13device_kernelINS_4gemm6kernel13GemmUniversalIN4cute5tupleIJiiiiEEENS1_10collective13CollectiveMmaINS1_35MainloopSm100TmaUmmaWarpSpecializedILi5ELi2ELi4ENS5_IJNS4_1CILi2EEESB_NSA_ILi1EEEEEEEENS5_IJNSA_ILi64EEESF_NSA_ILi128EEEEEENS_12float_e4m3_tENS5_IJlSC_lEEESI_SJ_NS4_8TiledMMAINS4_8MMA_AtomIJNS4_10MMA_TraitsINS4_19SM100_MMA_F8F6F4_SSEJSI_SI_fSF_SF_NS4_17integral_constantINS4_4UMMA5MajorELSQ_0EEESR_NSO_INSP_7ScaleInELSS_0EEEST_EEEEEENS4_6LayoutINS5_IJSC_SC_SC_EEENS5_IJNSA_ILi0EEESY_SY_EEEEENS5_IJNS4_10UnderscoreES11_S11_EEEEENS4_23SM90_TMA_LOAD_MULTICASTENS4_14ComposedLayoutINS4_7SwizzleILi3ELi4ELi3EEENS4_18smem_ptr_flag_bitsILi8EEENSW_INS5_IJNSA_ILi8EEESG_EEENS5_IJSG_SC_EEEEEEEvNS4_8identityES14_S1E_vS1F_EENS_8epilogue10collective18CollectiveEpilogueINS1H_23Sm100TmaWarpSpecializedILi1ELi1ELi32ELb0ELb0EEEJSH_NS5_IJNSW_ISF_SC_EES1M_EEESI_SJ_SI_SJ_NS1H_6fusion15FusionCallbacksIS1L_NS1O_17LinearCombinationISI_fSI_fLNS_15FloatRoundStyleE2EEESH_S1N_JEEENS4_5SM1004TMEM4LOAD26SM100_TMEM_LOAD_16dp32b32xENS4_13SM90_TMA_LOADENS15_INS16_ILi2ELi4ELi3EEES19_NSW_INS5_IJS1A_SF_EEENS5_IJSF_SC_EEEEEEENS4_39AutoVectorizingCopyWithAssumedAlignmentILi128EEENS4_14SM90_TMA_STOREES23_S25_S25_EEEvvEEEEvNT_6ParamsE)
        .other          _ZN7cutlass13device_kernelINS_4gemm6kernel13GemmUniversalIN4cute5tupleIJiiiiEEENS1_10collective13CollectiveMmaINS1_35MainloopSm100TmaUmmaWarpSpecializedILi5ELi2ELi4ENS5_IJNS4_1CILi2EEESB_NSA_ILi1EEEEEEEENS5_IJNSA_ILi64EEESF_NSA_ILi128EEEEEENS_12float_e4m3_tENS5_IJlSC_lEEESI_SJ_NS4_8TiledMMAINS4_8MMA_AtomIJNS4_10MMA_TraitsINS4_19SM100_MMA_F8F6F4_SSEJSI_SI_fSF_SF_NS4_17integral_constantINS4_4UMMA5MajorELSQ_0EEESR_NSO_INSP_7ScaleInELSS_0EEEST_EEEEEENS4_6LayoutINS5_IJSC_SC_SC_EEENS5_IJNSA_ILi0EEESY_SY_EEEEENS5_IJNS4_10UnderscoreES11_S11_EEEEENS4_23SM90_TMA_LOAD_MULTICASTENS4_14ComposedLayoutINS4_7SwizzleILi3ELi4ELi3EEENS4_18smem_ptr_flag_bitsILi8EEENSW_INS5_IJNSA_ILi8EEESG_EEENS5_IJSG_SC_EEEEEEEvNS4_8identityES14_S1E_vS1F_EENS_8epilogue10collective18CollectiveEpilogueINS1H_23Sm100TmaWarpSpecializedILi1ELi1ELi32ELb0ELb0EEEJSH_NS5_IJNSW_ISF_SC_EES1M_EEESI_SJ_SI_SJ_NS1H_6fusion15FusionCallbacksIS1L_NS1O_17LinearCombinationISI_fSI_fLNS_15FloatRoundStyleE2EEESH_S1N_JEEENS4_5SM1004TMEM4LOAD26SM100_TMEM_LOAD_16dp32b32xENS4_13SM90_TMA_LOADENS15_INS16_ILi2ELi4ELi3EEES19_NSW_INS5_IJS1A_SF_EEENS5_IJSF_SC_EEEEEEENS4_39AutoVectorizingCopyWithAssumedAlignmentILi128EEENS4_14SM90_TMA_STOREES23_S25_S25_EEEvvEEEEvNT_6ParamsE,@"STO_CUDA_ENTRY STV_DEFAULT"
_ZN7cutlass13device_kernelINS_4gemm6kernel13GemmUniversalIN4cute5tupleIJiiiiEEENS1_10collective13CollectiveMmaINS1_35MainloopSm100TmaUmmaWarpSpecializedILi5ELi2ELi4ENS5_IJNS4_1CILi2EEESB_NSA_ILi1EEEEEEEENS5_IJNSA_ILi64EEESF_NSA_ILi128EEEEEENS_12float_e4m3_tENS5_IJlSC_lEEESI_SJ_NS4_8TiledMMAINS4_8MMA_AtomIJNS4_10MMA_TraitsINS4_19SM100_MMA_F8F6F4_SSEJSI_SI_fSF_SF_NS4_17integral_constantINS4_4UMMA5MajorELSQ_0EEESR_NSO_INSP_7ScaleInELSS_0EEEST_EEEEEENS4_6LayoutINS5_IJSC_SC_SC_EEENS5_IJNSA_ILi0EEESY_SY_EEEEENS5_IJNS4_10UnderscoreES11_S11_EEEEENS4_23SM90_TMA_LOAD_MULTICASTENS4_14ComposedLayoutINS4_7SwizzleILi3ELi4ELi3EEENS4_18smem_ptr_flag_bitsILi8EEENSW_INS5_IJNSA_ILi8EEESG_EEENS5_IJSG_SC_EEEEEEEvNS4_8identityES14_S1E_vS1F_EENS_8epilogue10collective18CollectiveEpilogueINS1H_23Sm100TmaWarpSpecializedILi1ELi1ELi32ELb0ELb0EEEJSH_NS5_IJNSW_ISF_SC_EES1M_EEESI_SJ_SI_SJ_NS1H_6fusion15FusionCallbacksIS1L_NS1O_17LinearCombinationISI_fSI_fLNS_15FloatRoundStyleE2EEESH_S1N_JEEENS4_5SM1004TMEM4LOAD26SM100_TMEM_LOAD_16dp32b32xENS4_13SM90_TMA_LOADENS15_INS16_ILi2ELi4ELi3EEES19_NSW_INS5_IJS1A_SF_EEENS5_IJSF_SC_EEEEEEENS4_39AutoVectorizingCopyWithAssumedAlignmentILi128EEENS4_14SM90_TMA_STOREES23_S25_S25_EEEvvEEEEvNT_6ParamsE:
[----:B------:R-:W1:Y:S01]  /*0000*/  LDC R1, c[0x0][0x37c] ;  /* 0x0000df00ff017b82 */ /* 0x000e620000000800 */
[----:B------:R-:W2:Y:S01]  /*0010*/  S2R R76, SR_TID.X ;  /* 0x00000000004c7919 */ /* 0x000ea20000002100 */
[----:B------:R-:W3:Y:S01]  /*0020*/  LDCU.64 UR8, c[0x0][0x890] ;  /* 0x00011200ff0877ac */ /* 0x000ee20008000a00 */
[----:B------:R-:W-:Y:S02]  /*0030*/  PRMT R79, RZ, 0x7610, R79 ;  /* 0x00007610ff4f7816 */ /* 0x000fe4000000004f */
[----:B------:R-:W-:Y:S01]  /*0040*/  ELECT P3, URZ, PT ;  /* 0x0000000000ff782f */ /* 0x000fe20003860000 */
[----:B---3--:R-:W-:-:S04]  /*0050*/  UISETP.NE.U32.AND UP0, UPT, UR8, URZ, UPT ;  /* 0x000000ff0800728c */ /* 0x008fc8000bf05070 */
[----:B------:R-:W-:Y:S01]  /*0060*/  UISETP.NE.AND.EX UP0, UPT, UR9, URZ, UPT, UP0 ;  /* 0x000000ff0900728c */ /* 0x000fe2000bf05300 */
[----:B--2---:R-:W-:-:S05]  /*0070*/  SHF.R.U32.HI R80, RZ, 0x5, R76 ;  /* 0x00000005ff507819 */ /* 0x004fca000001164c */
[----:B------:R-:W2:Y:S02]  /*0080*/  SHFL.IDX PT, R0, R80, RZ, 0x1f ;  /* 0x00001fff50007589 */ /* 0x000ea400000e0000 */
[----:B--2---:R-:W-:Y:S01]  /*0090*/  R2UR UR22, R0 ;  /* 0x00000000001672ca */ /* 0x004fe200000e0000 */
[----:B-1----:R-:W-:-:S14]  /*00a0*/  BRA.U UP0, `(.L_x_0) ;  /* 0x0000000100307547 */ /* 0x002fdc000b800000 */
[----:B------:R-:W1:Y:S02]  /*00b0*/  LDCU.64 UR4, c[0x0][0x888] ;  /* 0x00011100ff0477ac */ /* 0x000e640008000a00 */
[----:B-1----:R-:W-:-:S04]  /*00c0*/  UISETP.NE.U32.AND UP0, UPT, UR4, URZ, UPT ;  /* 0x000000ff0400728c */ /* 0x002fc8000bf05070 */
[----:B------:R-:W-:-:S09]  /*00d0*/  UISETP.NE.AND.EX UP0, UPT, UR5, URZ, UPT, UP0 ;  /* 0x000000ff0500728c */ /* 0x000fd2000bf05300 */
[----:B------:R-:W-:Y:S05]  /*00e0*/  BRA.U !UP0, `(.L_x_1) ;  /* 0x0000000108147547 */ /* 0x000fea000b800000 */
[----:B------:R-:W1:Y:S01]  /*00f0*/  LDC.64 R2, c[0x0][0x888] ;  /* 0x00022200ff027b82 */ /* 0x000e620000000a00 */
[----:B------:R-:W1:Y:S02]  /*0100*/  LDCU.64 UR4, c[0x0][0x358] ;  /* 0x00006b00ff0477ac */ /* 0x000e640008000a00 */
[----:B-1----:R1:W5:Y:S01]  /*0110*/  LDG.E R39, desc[UR4][R2.64] ;  /* 0x0000000402277981 */ /* 0x002362000c1e1900 */
[----:B------:R-:W-:Y:S01]  /*0120*/  HFMA2 R79, -RZ, RZ, 0, 5.9604644775390625e-08 ;  /* 0x00000001ff4f7431 */ /* 0x000fe200000001ff */
[----:B------:R-:W-:Y:S05]  /*0130*/  BRA `(.L_x_0) ;  /* 0x00000000000c7947 */ /* 0x000fea0003800000 */
.L_x_1:
[----:B------:R-:W1:Y:S01]  /*0140*/  LDCU UR4, c[0x0][0x880] ;  /* 0x00011000ff0477ac */ /* 0x000e620008000800 */
[----:B------:R-:W-:Y:S01]  /*0150*/  HFMA2 R79, -RZ, RZ, 0, 5.9604644775390625e-08 ;  /* 0x00000001ff4f7431 */ /* 0x000fe200000001ff */
[----:B-1----:R-:W-:-:S07]  /*0160*/  MOV R39, UR4 ;  /* 0x0000000400277c02 */ /* 0x002fce0008000f00 */
.L_x_0:
[----:B------:R-:W2:Y:S02]  /*0170*/  LDCU.64 UR4, c[0x0][0x8b0] ;  /* 0x00011600ff0477ac */ /* 0x000ea40008000a00 */
[----:B--2---:R-:W-:-:S04]  /*0180*/  UISETP.NE.U32.AND UP0, UPT, UR4, URZ, UPT ;  /* 0x000000ff0400728c */ /* 0x004fc8000bf05070 */
[----:B------:R-:W-:-:S09]  /*0190*/  UISETP.NE.AND.EX UP0, UPT, UR5, URZ, UPT, UP0 ;  /* 0x000000ff0500728c */ /* 0x000fd2000bf05300 */
[----:B------:R-:W-:Y:S05]  /*01a0*/  BRA.U UP0, `(.L_x_2) ;  /* 0x0000000100287547 */ /* 0x000fea000b800000 */
[----:B------:R-:W2:Y:S02]  /*01b0*/  LDCU.64 UR4, c[0x0][0x8a8] ;  /* 0x00011500ff0477ac */ /* 0x000ea40008000a00 */
[----:B--2---:R-:W-:-:S04]  /*01c0*/  UISETP.NE.U32.AND UP0, UPT, UR4, URZ, UPT ;  /* 0x000000ff0400728c */ /* 0x004fc8000bf05070 */
[----:B------:R-:W-:-:S09]  /*01d0*/  UISETP.NE.AND.EX UP0, UPT, UR5, URZ, UPT, UP0 ;  /* 0x000000ff0500728c */ /* 0x000fd2000bf05300 */
[----:B------:R-:W-:Y:S05]  /*01e0*/  BRA.U !UP0, `(.L_x_3) ;  /* 0x0000000108107547 */ /* 0x000fea000b800000 */
[----:B-1----:R-:W1:Y:S01]  /*01f0*/  LDC.64 R2, c[0x0][0x8a8] ;  /* 0x00022a00ff027b82 */ /* 0x002e620000000a00 */
[----:B------:R-:W1:Y:S02]  /*0200*/  LDCU.64 UR4, c[0x0][0x358] ;  /* 0x00006b00ff0477ac */ /* 0x000e640008000a00 */
[----:B-1----:R2:W5:Y:S01]  /*0210*/  LDG.E R38, desc[UR4][R2.64] ;  /* 0x0000000402267981 */ /* 0x002562000c1e1900 */
[----:B------:R-:W-:Y:S05]  /*0220*/  BRA `(.L_x_2) ;  /* 0x0000000000087947 */ /* 0x000fea0003800000 */
.L_x_3:
[----:B------:R-:W2:Y:S02]  /*0230*/  LDCU UR4, c[0x0][0x8a0] ;  /* 0x00011400ff0477ac */ /* 0x000ea40008000800 */
[----:B--2---:R-:W-:Y:S02]  /*0240*/  MOV R38, UR4 ;  /* 0x0000000400267c02 */ /* 0x004fe40008000f00 */
.L_x_2:
[----:B------:R-:W-:Y:S01]  /*0250*/  IMAD.U32 R0, RZ, RZ, UR22 ;  /* 0x00000016ff007e24 */ /* 0x000fe2000f8e00ff */
[----:B------:R-:W-:Y:S04]  /*0260*/  BSSY.RECONVERGENT B0, `(.L_x_4) ;  /* 0x000000c000007945 */ /* 0x000fe80003800200 */
[C---:B------:R-:W-:Y:S02]  /*0270*/  ISETP.NE.OR P1, PT, R0.reuse, 0x1, !P3 ;  /* 0x000000010000780c */ /* 0x040fe40005f25670 */
[----:B------:R-:W-:-:S11]  /*0280*/  ISETP.NE.OR P0, PT, R0, 0x3, !P3 ;  /* 0x000000030000780c */ /* 0x000fd60005f05670 */
[----:B------:R-:W-:Y:S05]  /*0290*/  @P1 BRA `(.L_x_5) ;  /* 0x0000000000201947 */ /* 0x000fea0003800000 */
[----:B------:R-:W3:Y:S02]  /*02a0*/  LDCU.64 UR4, c[0x0][0x348] ;  /* 0x00006900ff0477ac */ /* 0x000ee40008000a00 */
[----:B---3--:R-:W-:Y:S02]  /*02b0*/  UIADD3 UR6, UP1, UPT, UR4, 0x80, URZ ;  /* 0x0000008004067890 */ /* 0x008fe4000ff3e0ff */
[----:B------:R-:W-:Y:S02]  /*02c0*/  UIADD3 UR4, UP0, UPT, UR4, 0x180, URZ ;  /* 0x0000018004047890 */ /* 0x000fe4000ff1e0ff */
[----:B------:R-:W-:Y:S02]  /*02d0*/  UIADD3.X UR7, UPT, UPT, URZ, UR5, URZ, UP1, !UPT ;  /* 0x00000005ff077290 */ /* 0x000fe40008ffe4ff */
[----:B------:R-:W-:-:S07]  /*02e0*/  UIADD3.X UR5, UPT, UPT, URZ, UR5, URZ, UP0, !UPT ;  /* 0x00000005ff057290 */ /* 0x000fce00087fe4ff */
[----:B------:R3:W-:Y:S02]  /*02f0*/  UTMACCTL.PF [UR6] ;  /* 0x00000000060079b9 */ /* 0x0007e40008040000 */
[----:B------:R3:W-:Y:S02]  /*0300*/  UTMACCTL.PF [UR4] ;  /* 0x00000000040079b9 */ /* 0x0007e40008040000 */
[----:B---3--:R-:W-:Y:S01]  /*0310*/  NOP ;  /* 0x0000000000007918 */ /* 0x008fe20000000000 */
.L_x_5:
[----:B------:R-:W-:Y:S05]  /*0320*/  BSYNC.RECONVERGENT B0 ;  /* 0x0000000000007941 */ /* 0x000fea0003800200 */
.L_x_4:
[----:B------:R-:W-:Y:S04]  /*0330*/  BSSY.RECONVERGENT B0, `(.L_x_6) ;  /* 0x000000a000007945 */ /* 0x000fe80003800200 */
        /* <DEDUP_REMOVED lines=9> */
.L_x_7:
[----:B------:R-:W-:Y:S05]  /*03d0*/  BSYNC.RECONVERGENT B0 ;  /* 0x0000000000007941 */ /* 0x000fea0003800200 */
.L_x_6:
[----:B------:R-:W3:Y:S01]  /*03e0*/  LDCU.64 UR4, c[0x0][0x888] ;  /* 0x00011100ff0477ac */ /* 0x000ee20008000a00 */
[----:B------:R-:W-:Y:S02]  /*03f0*/  UISETP.EQ.U32.AND UP1, UPT, UR8, URZ, UPT ;  /* 0x000000ff0800728c */ /* 0x000fe4000bf22070 */
[----:B------:R-:W-:Y:S02]  /*0400*/  UPLOP3.LUT UP3, UPT, UPT, UPT, UPT, 0x80, 0x8 ;  /* 0x000000000008789c */ /* 0x000fe40003f6f070 */
[----:B---3--:R-:W-:-:S04]  /*0410*/  UISETP.NE.U32.AND UP0, UPT, UR4, URZ, UPT ;  /* 0x000000ff0400728c */ /* 0x008fc8000bf05070 */
[----:B------:R-:W-:-:S04]  /*0420*/  UISETP.NE.AND.EX UP0, UPT, UR5, URZ, UPT, UP0 ;  /* 0x000000ff0500728c */ /* 0x000fc8000bf05300 */
[----:B------:R-:W-:-:S04]  /*0430*/  UISETP.EQ.OR.EX UP2, UPT, UR9, URZ, !UP0, UP1 ;  /* 0x000000ff0900728c */ /* 0x000fc8000c742710 */
[----:B------:R-:W-:-:S05]  /*0440*/  UP2UR UR61, UPR, URZ, 0x4 ;  /* 0x00000004ff3d7883 */ /* 0x000fca0008000000 */
[----:B------:R-:W-:Y:S07]  /*0450*/  BRA.U !UP2, `(.L_x_8) ;  /* 0x000000010a207547 */ /* 0x000fee000b800000 */
[----:B------:R-:W-:Y:S01]  /*0460*/  UISETP.NE.U32.AND UP1, UPT, UR8, URZ, UPT ;  /* 0x000000ff0800728c */ /* 0x000fe2000bf25070 */
[----:B-----5:R-:W-:Y:S01]  /*0470*/  FSETP.NEU.AND P0, PT, R39, RZ, PT ;  /* 0x000000ff2700720b */ /* 0x020fe20003f0d000 */
[----:B------:R-:W-:Y:S02]  /*0480*/  USEL UR4, URZ, 0xffffffff, UP0 ;  /* 0xffffffffff047887 */ /* 0x000fe40008000000 */
[----:B------:R-:W-:-:S10]  /*0490*/  UISETP.NE.AND.EX UP1, UPT, UR9, URZ, UPT, UP1 ;  /* 0x000000ff0900728c */ /* 0x000fd4000bf25310 */
[----:B------:R-:W-:Y:S01]  /*04a0*/  VOTEU.ANY UP0, P0 ;  /* 0x0000000000ff7886 */ /* 0x000fe20000000100 */
[----:B------:R-:W-:-:S04]  /*04b0*/  @!UP1 USEL UR4, URZ, 0xffffffff, UP0 ;  /* 0xffffffffff049887 */ /* 0x000fc80008000000 */
[----:B------:R-:W-:-:S04]  /*04c0*/  ULOP3.LUT UR4, UR4, 0x1, URZ, 0xc0, !UPT ;  /* 0x0000000104047892 */ /* 0x000fc8000f8ec0ff */
[----:B------:R-:W-:-:S11]  /*04d0*/  UISETP.NE.U32.AND UP3, UPT, UR4, 0x1, UPT ;  /* 0x000000010400788c */ /* 0x000fd6000bf65070 */
.L_x_8:
[----:B-12---:R-:W1:Y:S01]  /*04e0*/  SHFL.IDX PT, R2, R80, RZ, 0x1f ;  /* 0x00001fff50027589 */ /* 0x006e6200000e0000 */
[----:B------:R-:W-:-:S04]  /*04f0*/  UISETP.NE.AND UP0, UPT, UR22, 0x2, UPT ;  /* 0x000000021600788c */ /* 0x000fc8000bf05270 */
[----:B------:R-:W-:Y:S01]  /*0500*/  USEL UR34, URZ, 0x1, UP0 ;  /* 0x00000001ff227887 */ /* 0x000fe20008000000 */
[----:B-1----:R-:W-:-:S13]  /*0510*/  ISETP.NE.AND P0, PT, R2, RZ, PT ;  /* 0x000000ff0200720c */ /* 0x002fda0003f05270 */
[----:B------:R-:W-:Y:S05]  /*0520*/  @P0 BRA `(.L_x_9) ;  /* 0x0000000000600947 */ /* 0x000fea0003800000 */
[----:B------:R-:W1:Y:S01]  /*0530*/  S2UR UR4, SR_CgaCtaId ;  /* 0x00000000000479c3 */ /* 0x000e620000008800 */
[----:B------:R-:W-:Y:S01]  /*0540*/  UMOV UR5, 0x400 ;  /* 0x0000040000057882 */ /* 0x000fe20000000000 */
[----:B------:R-:W-:Y:S01]  /*0550*/  UMOV UR8, 0x1 ;  /* 0x0000000100087882 */ /* 0x000fe20000000000 */
[----:B------:R-:W-:Y:S01]  /*0560*/  UMOV UR6, 0x3 ;  /* 0x0000000300067882 */ /* 0x000fe20000000000 */
[----:B------:R-:W-:-:S04]  /*0570*/  UIADD3 UR8, UPT, UPT, -UR8, 0x100000, URZ ;  /* 0x0010000008087890 */ /* 0x000fc8000fffe1ff */
[----:B------:R-:W-:Y:S02]  /*0580*/  USHF.L.U32 UR9, UR8, 0xb, URZ ;  /* 0x0000000b08097899 */ /* 0x000fe400080006ff */
[----:B------:R-:W-:Y:S02]  /*0590*/  USHF.L.U32 UR8, UR8, 0x1, URZ ;  /* 0x0000000108087899 */ /* 0x000fe400080006ff */
[----:B------:R-:W-:-:S04]  /*05a0*/  UIADD3 UR6, UPT, UPT, -UR6, 0x100000, URZ ;  /* 0x0010000006067890 */ /* 0x000fc8000fffe1ff */
[----:B------:R-:W-:Y:S02]  /*05b0*/  USHF.L.U32 UR7, UR6, 0xb, URZ ;  /* 0x0000000b06077899 */ /* 0x000fe400080006ff */
[----:B------:R-:W-:Y:S01]  /*05c0*/  USHF.L.U32 UR6, UR6, 0x1, URZ ;  /* 0x0000000106067899 */ /* 0x000fe200080006ff */
[----:B------:R-:W-:Y:S01]  /*05d0*/  ELECT P0, URZ, PT ;  /* 0x0000000000ff782f */ /* 0x000fe20003800000 */
[----:B-1----:R-:W-:Y:S01]  /*05e0*/  ULEA UR4, UR4, UR5, 0x18 ;  /* 0x0000000504047291 */ /* 0x002fe2000f8ec0ff */
[----:B------:R-:W1:Y:S11]  /*05f0*/  FENCE.VIEW.ASYNC.S ;  /* 0x00000000000073c6 */ /* 0x000e760000000000 */
[----:B-1----:R1:W2:Y:S01]  /*0600*/  SYNCS.EXCH.64 URZ, [UR4], UR8 ;  /* 0x0000000804ff75b2 */ /* 0x0022a20008000100 */
[----:B------:R1:W3:Y:S01]  /*0610*/  SYNCS.EXCH.64 URZ, [UR4+0x28], UR6 ;  /* 0x0000280604ff75b2 */ /* 0x0002e20008000100 */
[----:B------:R1:W4:Y:S01]  /*0620*/  SYNCS.EXCH.64 URZ, [UR4+0x8], UR8 ;  /* 0x0000080804ff75b2 */ /* 0x0003220008000100 */
[----:B------:R1:W1:Y:S01]  /*0630*/  SYNCS.EXCH.64 URZ, [UR4+0x30], UR6 ;  /* 0x0000300604ff75b2 */ /* 0x0002620008000100 */
[----:B------:R1:W1:Y:S01]  /*0640*/  SYNCS.EXCH.64 URZ, [UR4+0x10], UR8 ;  /* 0x0000100804ff75b2 */ /* 0x0002620008000100 */
[----:B------:R1:W1:Y:S01]  /*0650*/  SYNCS.EXCH.64 URZ, [UR4+0x38], UR6 ;  /* 0x0000380604ff75b2 */ /* 0x0002620008000100 */
[----:B------:R1:W1:Y:S01]  /*0660*/  SYNCS.EXCH.64 URZ, [UR4+0x18], UR8 ;  /* 0x0000180804ff75b2 */ /* 0x0002620008000100 */
[----:B------:R1:W1:Y:S01]  /*0670*/  SYNCS.EXCH.64 URZ, [UR4+0x40], UR6 ;  /* 0x0000400604ff75b2 */ /* 0x0002620008000100 */
[----:B------:R1:W1:Y:S01]  /*0680*/  SYNCS.EXCH.64 URZ, [UR4+0x20], UR8 ;  /* 0x0000200804ff75b2 */ /* 0x0002620008000100 */
[----:B------:R1:W1:Y:S01]  /*0690*/  SYNCS.EXCH.64 URZ, [UR4+0x48], UR6 ;  /* 0x0000480604ff75b2 */ /* 0x0002620008000100 */
[----:B------:R-:W-:Y:S01]  /*06a0*/  NOP ;  /* 0x0000000000007918 */ /* 0x000fe20000000000 */
.L_x_9:
[----:B------:R-:W2:Y:S01]  /*06b0*/  SHFL.IDX PT, R2, R80, RZ, 0x1f ;  /* 0x00001fff50027589 */ /* 0x000ea200000e0000 */
[----:B------:R-:W-:Y:S01]  /*06c0*/  NOP ;  /* 0x0000000000007918 */ /* 0x000fe20000000000 */
[----:B--2---:R-:W-:-:S13]  /*06d0*/  ISETP.NE.AND P0, PT, R2, 0x1, PT ;  /* 0x000000010200780c */ /* 0x004fda0003f05270 */
[----:B------:R-:W-:Y:S05]  /*06e0*/  @P0 BRA `(.L_x_10) ;  /* 0x0000000000400947 */ /* 0x000fea0003800000 */
[----:B-1----:R-:W1:Y:S01]  /*06f0*/  S2UR UR4, SR_CgaCtaId ;  /* 0x00000000000479c3 */ /* 0x002e620000008800 */
        /* <DEDUP_REMOVED lines=12> */
[----:B-1----:R2:W1:Y:S01]  /*07c0*/  SYNCS.EXCH.64 URZ, [UR4+0x50], UR8 ;  /* 0x0000500804ff75b2 */ /* 0x0024620008000100 */
[----:B------:R2:W1:Y:S02]  /*07d0*/  SYNCS.EXCH.64 URZ, [UR4+0x58], UR6 ;  /* 0x0000580604ff75b2 */ /* 0x0004640008000100 */
[----:B--2---:R-:W-:Y:S01]  /*07e0*/  NOP ;  /* 0x0000000000007918 */ /* 0x004fe20000000000 */
.L_x_10:
[----:B------:R-:W2:Y:S01]  /*07f0*/  SHFL.IDX PT, R2, R80, RZ, 0x1f ;  /* 0x00001fff50027589 */ /* 0x000ea200000e0000 */
[----:B------:R-:W-:Y:S01]  /*0800*/  NOP ;  /* 0x0000000000007918 */ /* 0x000fe20000000000 */
[----:B--2---:R-:W-:-:S13]  /*0810*/  ISETP.NE.AND P0, PT, R2, 0x3, PT ;  /* 0x000000030200780c */ /* 0x004fda0003f05270 */
[----:B------:R-:W-:Y:S05]  /*0820*/  @P0 BRA `(.L_x_11) ;  /* 0x0000000000300947 */ /* 0x000fea0003800000 */
[----:B-1----:R-:W1:Y:S01]  /*0830*/  S2UR UR6, SR_CgaCtaId ;  /* 0x00000000000679c3 */ /* 0x002e620000008800 */
[----:B------:R-:W-:Y:S01]  /*0840*/  UMOV UR4, 0x400 ;  /* 0x0000040000047882 */ /* 0x000fe20000000000 */
[----:B------:R-:W-:Y:S01]  /*0850*/  UMOV UR5, 0x20 ;  /* 0x0000002000057882 */ /* 0x000fe20000000000 */
[----:B------:R-:W-:Y:S01]  /*0860*/  ELECT P0, URZ, PT ;  /* 0x0000000000ff782f */ /* 0x000fe20003800000 */
[----:B-1----:R-:W-:Y:S02]  /*0870*/  ULEA UR6, UR6, UR4, 0x18 ;  /* 0x0000000406067291 */ /* 0x002fe4000f8ec0ff */
[----:B------:R-:W-:-:S04]  /*0880*/  UIADD3 UR4, UPT, UPT, -UR5, 0x100000, URZ ;  /* 0x0010000005047890 */ /* 0x000fc8000fffe1ff */
[----:B------:R-:W-:Y:S02]  /*0890*/  USHF.L.U32 UR5, UR4, 0xb, URZ ;  /* 0x0000000b04057899 */ /* 0x000fe400080006ff */
[----:B------:R-:W-:Y:S01]  /*08a0*/  USHF.L.U32 UR4, UR4, 0x1, URZ ;  /* 0x0000000104047899 */ /* 0x000fe200080006ff */
[----:B------:R-:W1:Y:S11]  /*08b0*/  FENCE.VIEW.ASYNC.S ;  /* 0x00000000000073c6 */ /* 0x000e760000000000 */
[----:B-1----:R2:W1:Y:S01]  /*08c0*/  SYNCS.EXCH.64 URZ, [UR6+0x60], UR4 ;  /* 0x0000600406ff75b2 */ /* 0x0024620008000100 */
[----:B------:R2:W1:Y:S02]  /*08d0*/  SYNCS.EXCH.64 URZ, [UR6+0x68], UR4 ;  /* 0x0000680406ff75b2 */ /* 0x0004640008000100 */
[----:B--2---:R-:W-:Y:S01]  /*08e0*/  NOP ;  /* 0x0000000000007918 */ /* 0x004fe20000000000 */
.L_x_11:
[----:B------:R-:W2:Y:S01]  /*08f0*/  SHFL.IDX PT, R2, R80, RZ, 0x1f ;  /* 0x00001fff50027589 */ /* 0x000ea200000e0000 */
[----:B------:R-:W-:Y:S01]  /*0900*/  NOP ;  /* 0x0000000000007918 */ /* 0x000fe20000000000 */
[----:B--2---:R-:W-:-:S13]  /*0910*/  ISETP.NE.AND P0, PT, R2, 0x4, PT ;  /* 0x000000040200780c */ /* 0x004fda0003f05270 */
[----:B------:R-:W-:Y:S05]  /*0920*/  @P0 BRA `(.L_x_12) ;  /* 0x00000000004c0947 */ /* 0x000fea0003800000 */
[----:B-1----:R-:W1:Y:S01]  /*0930*/  S2UR UR6, SR_CgaCtaId ;  /* 0x00000000000679c3 */ /* 0x002e620000008800 */
[----:B------:R-:W-:Y:S01]  /*0940*/  UMOV UR4, 0x3a0 ;  /* 0x000003a000047882 */ /* 0x000fe20000000000 */
[----:B------:R-:W-:Y:S01]  /*0950*/  UMOV UR5, 0x400 ;  /* 0x0000040000057882 */ /* 0x000fe20000000000 */
[----:B------:R-:W-:Y:S01]  /*0960*/  USEL UR4, UR4, 0x320, UP3 ;  /* 0x0000032004047887 */ /* 0x000fe20009800000 */
[----:B------:R-:W-:Y:S01]  /*0970*/  UMOV UR8, 0x1 ;  /* 0x0000000100087882 */ /* 0x000fe20000000000 */
[----:B------:R-:W-:Y:S01]  /*0980*/  ELECT P0, URZ, PT ;  /* 0x0000000000ff782f */ /* 0x000fe20003800000 */
[----:B------:R-:W-:-:S04]  /*0990*/  UIADD3 UR8, UPT, UPT, -UR8, 0x100000, URZ ;  /* 0x0010000008087890 */ /* 0x000fc8000fffe1ff */
[----:B------:R-:W-:Y:S02]  /*09a0*/  USHF.L.U32 UR9, UR8, 0xb, URZ ;  /* 0x0000000b08097899 */ /* 0x000fe400080006ff */
[----:B------:R-:W-:Y:S02]  /*09b0*/  USHF.L.U32 UR8, UR8, 0x1, URZ ;  /* 0x0000000108087899 */ /* 0x000fe400080006ff */
[----:B-1----:R-:W-:Y:S02]  /*09c0*/  ULEA UR6, UR6, UR5, 0x18 ;  /* 0x0000000506067291 */ /* 0x002fe4000f8ec0ff */
[----:B------:R-:W-:-:S04]  /*09d0*/  UIADD3 UR4, UPT, UPT, -UR4, 0x100000, URZ ;  /* 0x0010000004047890 */ /* 0x000fc8000fffe1ff */
[----:B------:R-:W-:Y:S02]  /*09e0*/  USHF.L.U32 UR5, UR4, 0xb, URZ ;  /* 0x0000000b04057899 */ /* 0x000fe400080006ff */
[----:B------:R-:W-:Y:S01]  /*09f0*/  USHF.L.U32 UR4, UR4, 0x1, URZ ;  /* 0x0000000104047899 */ /* 0x000fe200080006ff */
[----:B------:R-:W1:Y:S03]  /*0a00*/  FENCE.VIEW.ASYNC.S ;  /* 0x00000000000073c6 */ /* 0x000e660000000000 */
[----:B-1----:R2:W1:Y:S08]  /*0a10*/  SYNCS.EXCH.64 URZ, [UR6+0x70], UR8 ;  /* 0x0000700806ff75b2 */ /* 0x0024700008000100 */
[----:B------:R2:W1:Y:S01]  /*0a20*/  SYNCS.EXCH.64 URZ, [UR6+0x80], UR4 ;  /* 0x0000800406ff75b2 */ /* 0x0004620008000100 */
[----:B------:R2:W1:Y:S01]  /*0a30*/  SYNCS.EXCH.64 URZ, [UR6+0x78], UR8 ;  /* 0x0000780806ff75b2 */ /* 0x0004620008000100 */
[----:B------:R2:W1:Y:S02]  /*0a40*/  SYNCS.EXCH.64 URZ, [UR6+0x88], UR4 ;  /* 0x0000880406ff75b2 */ /* 0x0004640008000100 */
[----:B--2---:R-:W-:Y:S01]  /*0a50*/  NOP ;  /* 0x0000000000007918 */ /* 0x004fe20000000000 */
.L_x_12:
        /* <DEDUP_REMOVED lines=18> */
[----:B------:R2:W1:Y:S01]  /*0b80*/  SYNCS.EXCH.64 URZ, [UR4+0xb0], UR6 ;  /* 0x0000b00604ff75b2 */ /* 0x0004620008000100 */
[----:B------:R2:W1:Y:S01]  /*0b90*/  SYNCS.EXCH.64 URZ, [UR4+0x98], UR8 ;  /* 0x0000980804ff75b2 */ /* 0x0004620008000100 */
[----:B------:R2:W1:Y:S01]  /*0ba0*/  SYNCS.EXCH.64 URZ, [UR4+0xb8], UR6 ;  /* 0x0000b80604ff75b2 */ /* 0x0004620008000100 */
[----:B------:R2:W1:Y:S01]  /*0bb0*/  SYNCS.EXCH.64 URZ, [UR4+0xa0], UR8 ;  /* 0x0000a00804ff75b2 */ /* 0x0004620008000100 */
[----:B------:R2:W1:Y:S01]  /*0bc0*/  SYNCS.EXCH.64 URZ, [UR4+0xc0], UR6 ;  /* 0x0000c00604ff75b2 */ /* 0x0004620008000100 */
[----:B------:R2:W1:Y:S01]  /*0bd0*/  SYNCS.EXCH.64 URZ, [UR4+0xa8], UR8 ;  /* 0x0000a80804ff75b2 */ /* 0x0004620008000100 */
[----:B------:R2:W1:Y:S02]  /*0be0*/  SYNCS.EXCH.64 URZ, [UR4+0xc8], UR6 ;  /* 0x0000c80604ff75b2 */ /* 0x0004640008000100 */
[----:B--2---:R-:W-:Y:S01]  /*0bf0*/  NOP ;  /* 0x0000000000007918 */ /* 0x004fe20000000000 */
.L_x_13:
[----:B------:R-:W2:Y:S01]  /*0c00*/  SHFL.IDX PT, R2, R80, RZ, 0x1f ;  /* 0x00001fff50027589 */ /* 0x000ea200000e0000 */
[----:B------:R-:W1:Y:S01]  /*0c10*/  S2UR UR48, SR_CgaCtaId ;  /* 0x00000000003079c3 */ /* 0x000e620000008800 */
[----:B------:R-:W-:Y:S01]  /*0c20*/  NOP ;  /* 0x0000000000007918 */ /* 0x000fe20000000000 */
[----:B--2---:R-:W-:-:S13]  /*0c30*/  ISETP.NE.AND P0, PT, R2, 0x3, PT ;  /* 0x000000030200780c */ /* 0x004fda0003f05270 */
[----:B-1----:R-:W-:Y:S05]  /*0c40*/  @P0 BRA `(.L_x_14) ;  /* 0x0000000000340947 */ /* 0x002fea0003800000 */
[----:B------:R-:W-:Y:S01]  /*0c50*/  UMOV UR4, 0x400 ;  /* 0x0000040000047882 */ /* 0x000fe20000000000 */
[----:B------:R-:W-:Y:S01]  /*0c60*/  UMOV UR6, 0x20 ;  /* 0x0000002000067882 */ /* 0x000fe20000000000 */
[----:B------:R-:W-:Y:S02]  /*0c70*/  ULEA UR4, UR48, UR4, 0x18 ;  /* 0x0000000430047291 */ /* 0x000fe4000f8ec0ff */
[----:B------:R-:W-:-:S04]  /*0c80*/  UIADD3 UR6, UPT, UPT, -UR6, 0x100000, URZ ;  /* 0x0010000006067890 */ /* 0x000fc8000fffe1ff */
[----:B------:R-:W-:Y:S02]  /*0c90*/  USHF.L.U32 UR7, UR6, 0xb, URZ ;  /* 0x0000000b06077899 */ /* 0x000fe400080006ff */
[----:B------:R-:W-:Y:S01]  /*0ca0*/  USHF.L.U32 UR6, UR6, 0x1, URZ ;  /* 0x0000000106067899 */ /* 0x000fe200080006ff */
[----:B------:R-:W-:Y:S01]  /*0cb0*/  ELECT P0, URZ, PT ;  /* 0x0000000000ff782f */ /* 0x000fe20003800000 */
[----:B------:R-:W1:Y:S10]  /*0cc0*/  FENCE.VIEW.ASYNC.S ;  /* 0x00000000000073c6 */ /* 0x000e740000000000 */
[----:B-1----:R1:W2:Y:S01]  /*0cd0*/  SYNCS.EXCH.64 URZ, [UR4+0xd0], UR6 ;  /* 0x0000d00604ff75b2 */ /* 0x0022a20008000100 */
[----:B------:R1:W1:Y:S01]  /*0ce0*/  SYNCS.EXCH.64 URZ, [UR4+0xe0], UR6 ;  /* 0x0000e00604ff75b2 */ /* 0x0002620008000100 */
[----:B------:R1:W1:Y:S01]  /*0cf0*/  SYNCS.EXCH.64 URZ, [UR4+0xd8], UR6 ;  /* 0x0000d80604ff75b2 */ /* 0x0002620008000100 */
[----:B------:R1:W1:Y:S01]  /*0d00*/  SYNCS.EXCH.64 URZ, [UR4+0xe8], UR6 ;  /* 0x0000e80604ff75b2 */ /* 0x0002620008000100 */
[----:B------:R-:W-:Y:S01]  /*0d10*/  NOP ;  /* 0x0000000000007918 */ /* 0x000fe20000000000 */
.L_x_14:
[----:B-1----:R-:W1:Y:S01]  /*0d20*/  LDCU UR4, c[0x0][0x36c] ;  /* 0x00006d80ff0477ac */ /* 0x002e620008000800 */
[----:B------:R-:W-:Y:S01]  /*0d30*/  ISETP.NE.OR P3, PT, R0, 0x2, !P3 ;  /* 0x000000020000780c */ /* 0x000fe20005f65670 */
[----:B------:R-:W-:Y:S01]  /*0d40*/  NOP ;  /* 0x0000000000007918 */ /* 0x000fe20000000000 */
[----:B------:R-:W-:Y:S01]  /*0d50*/  LOP3.LUT R0, R76, 0x1f, RZ, 0xc0, !PT ;  /* 0x0000001f4c007812 */ /* 0x000fe200078ec0ff */
[----:B------:R-:W-:Y:S02]  /*0d60*/  UISETP.NE.AND UP4, UPT, UR22, URZ, UPT ;  /* 0x000000ff1600728c */ /* 0x000fe4000bf85270 */
[----:B-1----:R-:W-:-:S09]  /*0d70*/  UISETP.EQ.U32.AND UP5, UPT, UR4, 0x1, UPT ;  /* 0x000000010400788c */ /* 0x002fd2000bfa2070 */
[----:B------:R-:W-:Y:S05]  /*0d80*/  BRA.U !UP5, `(.L_x_15) ;  /* 0x000000010d087547 */ /* 0x000fea000b800000 */
[----:B--234-:R-:W-:Y:S01]  /*0d90*/  UCGABAR_ARV ;  /* 0x00000000000079c7 */ /* 0x01cfe20008000000 */
[----:B------:R-:W-:Y:S05]  /*0da0*/  BRA `(.L_x_16) ;  /* 0x0000000000047947 */ /* 0x000fea0003800000 */
.L_x_15:
[----:B--234-:R-:W-:Y:S01]  /*0db0*/  NOP ;  /* 0x0000000000007918 */ /* 0x01cfe20000000000 */
.L_x_16:
[----:B------:R-:W1:Y:S01]  /*0dc0*/  S2UR UR46, SR_CTAID.X ;  /* 0x00000000002e79c3 */ /* 0x000e620000002500 */
[----:B------:R-:W-:-:S05]  /*0dd0*/  CS2R.32 R3, SR_CgaSize ;  /* 0x0000000000037805 */ /* 0x000fca0000008a00 */
[----:B------:R-:W-:-:S05]  /*0de0*/  IMAD R3, R3, -0xa0, RZ ;  /* 0xffffff6003037824 */ /* 0x000fca00078e02ff */
[----:B------:R-:W-:-:S14]  /*0df0*/  R2UR UR5, R3 ;  /* 0x00000000030572ca */ /* 0x000fdc00000e0000 */
[----:B------:R-:W2:Y:S01]  /*0e00*/  LDCU UR5, c[0x0][UR5+0x2b0] ;  /* 0x00005600050577ac */ /* 0x000ea20008000800 */
[----:B------:R-:W-:-:S05]  /*0e10*/  CS2R.32 R3, SR_CgaSize ;  /* 0x0000000000037805 */ /* 0x000fca0000008a00 */
[----:B------:R-:W-:-:S05]  /*0e20*/  IMAD R3, R3, -0xa0, RZ ;  /* 0xffffff6003037824 */ /* 0x000fca00078e02ff */
[----:B------:R-:W-:-:S14]  /*0e30*/  R2UR UR4, R3 ;  /* 0x00000000030472ca */ /* 0x000fdc00000e0000 */
[----:B------:R-:W3:Y:S01]  /*0e40*/  LDCU UR4, c[0x0][UR4+0x2b4] ;  /* 0x00005680040477ac */ /* 0x000ee20008000800 */
[----:B------:R-:W4:Y:S01]  /*0e50*/  S2UR UR45, SR_CTAID.Y ;  /* 0x00000000002d79c3 */ /* 0x000f220000002600 */
[----:B------:R-:W-:-:S05]  /*0e60*/  CS2R.32 R3, SR_CgaSize ;  /* 0x0000000000037805 */ /* 0x000fca0000008a00 */
[----:B------:R-:W-:-:S05]  /*0e70*/  IMAD R3, R3, -0xa0, RZ ;  /* 0xffffff6003037824 */ /* 0x000fca00078e02ff */
[----:B------:R-:W-:-:S14]  /*0e80*/  R2UR UR57, R3 ;  /* 0x00000000033972ca */ /* 0x000fdc00000e0000 */
[----:B------:R-:W3:Y:S01]  /*0e90*/  LDCU UR57, c[0x0][UR57+0x2a0] ;  /* 0x00005400393977ac */ /* 0x000ee20008000800 */
[----:B------:R-:W-:-:S05]  /*0ea0*/  CS2R.32 R3, SR_CgaSize ;  /* 0x0000000000037805 */ /* 0x000fca0000008a00 */
[----:B------:R-:W-:-:S05]  /*0eb0*/  IMAD R3, R3, -0xa0, RZ ;  /* 0xffffff6003037824 */ /* 0x000fca00078e02ff */
[----:B------:R-:W-:-:S14]  /*0ec0*/  R2UR UR60, R3 ;  /* 0x00000000033c72ca */ /* 0x000fdc00000e0000 */
[----:B------:R-:W3:Y:S01]  /*0ed0*/  LDCU UR60, c[0x0][UR60+0x2a4] ;  /* 0x000054803c3c77ac */ /* 0x000ee20008000800 */
[----:B------:R-:W-:Y:S02]  /*0ee0*/  ULOP3.LUT UR49, UR48, 0x1, URZ, 0xc0, !UPT ;  /* 0x0000000130317892 */ /* 0x000fe4000f8ec0ff */
[----:B------:R-:W-:Y:S02]  /*0ef0*/  USHF.R.U32.HI UR26, URZ, 0x1, UR48 ;  /* 0x00000001ff1a7899 */ /* 0x000fe40008011630 */
[----:B------:R-:W-:Y:S02]  /*0f00*/  UISETP.GT.U32.AND UP1, UPT, UR49, 0xffff, UPT ;  /* 0x0000ffff3100788c */ /* 0x000fe4000bf24070 */
[----:B------:R-:W-:Y:S01]  /*0f10*/  USHF.L.U32 UR28, UR48, 0xb, URZ ;  /* 0x0000000b301c7899 */ /* 0x000fe200080006ff */
[----:B-1----:R-:W-:Y:S01]  /*0f20*/  I2FP.F32.U32 R3, UR46 ;  /* 0x0000002e00037c45 */ /* 0x002fe20008201000 */
[----:B------:R-:W1:Y:S04]  /*0f30*/  LDCU UR23, c[0x0][0xb24] ;  /* 0x00016480ff1777ac */ /* 0x000e680008000800 */
[----:B--2---:R-:W-:Y:S01]  /*0f40*/  FMUL R3, R3, UR5 ;  /* 0x0000000503037c20 */ /* 0x004fe20008400000 */
[----:B------:R-:W2:Y:S01]  /*0f50*/  LDCU UR40, c[0x0][0xb24] ;  /* 0x00016480ff2877ac */ /* 0x000ea20008000800 */
[----:B----4-:R-:W-:Y:S01]  /*0f60*/  I2FP.F32.U32 R2, UR45 ;  /* 0x0000002d00027c45 */ /* 0x010fe20008201000 */
[----:B------:R-:W4:Y:S03]  /*0f70*/  LDCU UR30, c[0x0][0xb30] ;  /* 0x00016600ff1e77ac */ /* 0x000f260008000800 */
[----:B------:R-:W1:Y:S01]  /*0f80*/  F2I.U32.TRUNC.NTZ R3, R3 ;  /* 0x0000000300037305 */ /* 0x000e62000020f000 */
[----:B---3--:R-:W-:Y:S01]  /*0f90*/  FMUL R2, R2, UR4 ;  /* 0x0000000402027c20 */ /* 0x008fe20008400000 */
[----:B------:R-:W-:-:S02]  /*0fa0*/  ULOP3.LUT UR4, UR48, 0x2, URZ, 0xc0, !UPT ;  /* 0x0000000230047892 */ /* 0x000fc4000f8ec0ff */
[----:B------:R-:W-:Y:S02]  /*0fb0*/  USHF.L.U32 UR27, UR48, 0xc, URZ ;  /* 0x0000000c301b7899 */ /* 0x000fe400080006ff */
[----:B------:R-:W-:Y:S02]  /*0fc0*/  UISETP.GT.U32.AND UP0, UPT, UR4, 0xffff, UPT ;  /* 0x0000ffff0400788c */ /* 0x000fe4000bf04070 */
[----:B------:R-:W3:Y:S01]  /*0fd0*/  F2I.U32.TRUNC.NTZ R2, R2 ;  /* 0x0000000200027305 */ /* 0x000ee2000020f000 */
[----:B------:R-:W-:Y:S01]  /*0fe0*/  UMOV UR32, 0x5 ;  /* 0x0000000500207882 */ /* 0x000fe20000000000 */
[----:B------:R-:W-:Y:S02]  /*0ff0*/  USEL UR24, UR49, 0xffff, !UP1 ;  /* 0x0000ffff31187887 */ /* 0x000fe4000c800000 */
[----:B------:R-:W-:Y:S01]  /*1000*/  USEL UR25, UR4, 0xffff, !UP0 ;  /* 0x0000ffff04197887 */ /* 0x000fe2000c000000 */
[----:B-1----:R-:W-:Y:S02]  /*1010*/  R2UR UR5, R3 ;  /* 0x00000000030572ca */ /* 0x002fe400000e0000 */
[----:B---3--:R-:W-:-:S02]  /*1020*/  R2UR UR6, R2 ;  /* 0x00000000020672ca */ /* 0x008fc400000e0000 */
[----:B------:R-:W-:-:S09]  /*1030*/  PRMT R2, RZ, 0x7610, R2 ;  /* 0x00007610ff027816 */ /* 0x000fd20000000002 */
[----:B------:R-:W-:-:S04]  /*1040*/  UIADD3 UR5, UPT, UPT, -UR5, URZ, URZ ;  /* 0x000000ff05057290 */ /* 0x000fc8000fffe1ff */
[----:B------:R-:W-:Y:S02]  /*1050*/  UIMAD UR57, UR57, UR5, UR46 ;  /* 0x00000005393972a4 */ /* 0x000fe4000f8e022e */
[----:B------:R-:W-:-:S04]  /*1060*/  UIADD3 UR4, UPT, UPT, -UR6, URZ, URZ ;  /* 0x000000ff06047290 */ /* 0x000fc8000fffe1ff */
[----:B------:R-:W-:Y:S01]  /*1070*/  UIMAD UR60, UR60, UR4, UR45 ;  /* 0x000000043c3c72a4 */ /* 0x000fe2000f8e022d */
[----:B--2-4-:R-:W-:Y:S11]  /*1080*/  BRA.U UP4, `(.L_x_17) ;  /* 0x00000001043c7547 */ /* 0x014ff6000b800000 */
[----:B------:R-:W-:Y:S02]  /*1090*/  UISETP.NE.AND UP0, UPT, UR60, URZ, UPT ;  /* 0x000000ff3c00728c */ /* 0x000fe4000bf05270 */
[----:B------:R-:W-:Y:S02]  /*10a0*/  UISETP.NE.AND UP1, UPT, UR60, 0x1, UPT ;  /* 0x000000013c00788c */ /* 0x000fe4000bf25270 */
[----:B------:R-:W-:Y:S02]  /*10b0*/  UISETP.NE.AND UP2, UPT, UR57, URZ, UP0 ;  /* 0x000000ff3900728c */ /* 0x000fe40008745270 */
[----:B------:R-:W-:Y:S02]  /*10c0*/  USEL UR4, URZ, 0x2, UP0 ;  /* 0x00000002ff047887 */ /* 0x000fe40008000000 */
[----:B------:R-:W-:Y:S02]  /*10d0*/  USEL UR8, URZ, 0x1, UP2 ;  /* 0x00000001ff087887 */ /* 0x000fe40009000000 */
[----:B------:R-:W-:-:S02]  /*10e0*/  UISETP.NE.AND UP2, UPT, UR57, URZ, UPT ;  /* 0x000000ff3900728c */ /* 0x000fc4000bf45270 */
[----:B------:R-:W-:Y:S02]  /*10f0*/  USEL UR5, URZ, 0x4, UP1 ;  /* 0x00000004ff057887 */ /* 0x000fe40008800000 */
[----:B------:R-:W-:Y:S02]  /*1100*/  UISETP.NE.AND UP0, UPT, UR57, 0x1, UPT ;  /* 0x000000013900788c */ /* 0x000fe4000bf05270 */
[----:B------:R-:W-:Y:S02]  /*1110*/  USEL UR6, URZ, 0x8, UP1 ;  /* 0x00000008ff067887 */ /* 0x000fe40008800000 */
[----:B------:R-:W-:Y:S02]  /*1120*/  USEL UR7, UR5, 0x4, UP2 ;  /* 0x0000000405077887 */ /* 0x000fe40009000000 */
[----:B------:R-:W-:Y:S02]  /*1130*/  USEL UR4, UR4, 0x2, UP0 ;  /* 0x0000000204047887 */ /* 0x000fe40008000000 */
[----:B------:R-:W-:-:S02]  /*1140*/  USEL UR5, UR6, 0x8, UP0 ;  /* 0x0000000806057887 */ /* 0x000fc40008000000 */
[----:B------:R-:W-:-:S04]  /*1150*/  UIADD3 UR4, UPT, UPT, UR4, UR7, UR8 ;  /* 0x0000000704047290 */ /* 0x000fc8000fffe008 */
[----:B------:R-:W-:-:S06]  /*1160*/  UIADD3 UR4, UPT, UPT, UR4, UR5, URZ ;  /* 0x0000000504047290 */ /* 0x000fcc000fffe0ff */
[----:B------:R-:W-:-:S07]  /*1170*/  MOV R2, UR4 ;  /* 0x0000000400027c02 */ /* 0x000fce0008000f00 */
.L_x_17:
[----:B------:R-:W1:Y:S01]  /*1180*/  S2UR UR36, SR_CTAID.Z ;  /* 0x00000000002479c3 */ /* 0x000e620000002700 */
[----:B------:R-:W-:Y:S01]  /*1190*/  UISETP.GE.AND UP0, UPT, UR23, 0x1, UPT ;  /* 0x000000011700788c */ /* 0x000fe2000bf06270 */
[----:B------:R-:W-:-:S08]  /*11a0*/  UMOV UR31, 0x3 ;  /* 0x00000003001f7882 */ /* 0x000fd00000000000 */
[----:B------:R-:W-:Y:S05]  /*11b0*/  BRA.U !UP0, `(.L_x_18) ;  /* 0x0000000108d47547 */ /* 0x000fea000b800000 */
[----:B------:R-:W2:Y:S01]  /*11c0*/  LDCU.128 UR12, c[0x0][0xb10] ;  /* 0x00016200ff0c77ac */ /* 0x000ea20008000c00 */
[----:B------:R-:W3:Y:S01]  /*11d0*/  LDCU UR6, c[0x0][0x370] ;  /* 0x00006e00ff0677ac */ /* 0x000ee20008000800 */
[----:B------:R-:W4:Y:S01]  /*11e0*/  LDCU UR5, c[0x0][0x374] ;  /* 0x00006e80ff0577ac */ /* 0x000f220008000800 */
[----:B------:R-:W1:Y:S01]  /*11f0*/  LDCU UR29, c[0x0][0xb0c] ;  /* 0x00016180ff1d77ac */ /* 0x000e620008000800 */
[----:B------:R-:W1:Y:S01]  /*1200*/  LDCU UR4, c[0x0][0xb20] ;  /* 0x00016400ff0477ac */ /* 0x000e620008000800 */
[----:B------:R-:W1:Y:S01]  /*1210*/  LDCU.64 UR8, c[0x0][0xb28] ;  /* 0x00016500ff0877ac */ /* 0x000e620008000a00 */
[----:B--2---:R-:W-:Y:S02]  /*1220*/  UISETP.NE.AND UP0, UPT, UR14, 0x1, UPT ;  /* 0x000000010e00788c */ /* 0x004fe4000bf05270 */
[----:B----4-:R-:W-:Y:S02]  /*1230*/  UIMAD.WIDE.U32 UR10, UR5, UR15, URZ ;  /* 0x0000000f050a72a5 */ /* 0x010fe4000f8e00ff */
[----:B---3--:R-:W-:-:S02]  /*1240*/  UIMAD.WIDE.U32 UR18, UR6, UR12, URZ ;  /* 0x0000000c061272a5 */ /* 0x008fc4000f8e00ff */
[----:B-1----:R-:W-:Y:S02]  /*1250*/  UISETP.NE.AND UP1, UPT, UR29, 0x1, UPT ;  /* 0x000000011d00788c */ /* 0x002fe4000bf25270 */
[----:B------:R-:W-:Y:S01]  /*1260*/  UISETP.NE.AND UP2, UPT, UR23, 0x1, UPT ;  /* 0x000000011700788c */ /* 0x000fe2000bf45270 */
[----:B------:R-:W-:Y:S02]  /*1270*/  UMOV UR10, UR11 ;  /* 0x0000000b000a7c82 */ /* 0x000fe40008000000 */
[----:B------:R-:W-:Y:S01]  /*1280*/  UMOV UR18, UR19 ;  /* 0x0000001300127c82 */ /* 0x000fe20008000000 */
[----:B------:R-:W-:Y:S02]  /*1290*/  @UP0 USHF.R.U32.HI UR5, URZ, UR4, UR10 ;  /* 0x00000004ff050299 */ /* 0x000fe4000801160a */
[----:B------:R-:W-:Y:S02]  /*12a0*/  UIMAD.WIDE.U32 UR20, UR45, UR15, URZ ;  /* 0x0000000f2d1472a5 */ /* 0x000fe4000f8e00ff */
[----:B------:R-:W-:-:S02]  /*12b0*/  UIMAD.WIDE.U32 UR10, UR5, UR8, URZ ;  /* 0x00000008050a72a5 */ /* 0x000fc4000f8e00ff */
[----:B------:R-:W-:Y:S02]  /*12c0*/  @UP1 USHF.R.U32.HI UR6, URZ, UR13, UR18 ;  /* 0x0000000dff061299 */ /* 0x000fe40008011612 */
[----:B------:R-:W-:Y:S02]  /*12d0*/  UIMAD.WIDE.U32 UR16, UR46, UR12, URZ ;  /* 0x0000000c2e1072a5 */ /* 0x000fe4000f8e00ff */
[----:B------:R-:W-:Y:S01]  /*12e0*/  UIMAD.WIDE.U32 UR18, UR6, UR8, URZ ;  /* 0x00000008061272a5 */ /* 0x000fe2000f8e00ff */
[----:B------:R-:W-:Y:S01]  /*12f0*/  UMOV UR20, UR21 ;  /* 0x0000001500147c82 */ /* 0x000fe20008000000 */
[----:B------:R-:W-:Y:S01]  /*1300*/  UMOV UR10, UR11 ;  /* 0x0000000b000a7c82 */ /* 0x000fe20008000000 */
[----:B------:R-:W-:Y:S02]  /*1310*/  USHF.R.U32.HI UR20, URZ, UR4, UR20 ;  /* 0x00000004ff147299 */ /* 0x000fe40008011614 */
[----:B------:R-:W-:Y:S02]  /*1320*/  @UP2 USHF.R.U32.HI UR5, URZ, UR9, UR10 ;  /* 0x00000009ff052299 */ /* 0x000fe4000801160a */
[----:B------:R-:W-:Y:S01]  /*1330*/  UMOV UR7, UR19 ;  /* 0x0000001300077c82 */ /* 0x000fe20008000000 */
[----:B------:R-:W-:Y:S01]  /*1340*/  UMOV UR16, UR17 ;  /* 0x0000001100107c82 */ /* 0x000fe20008000000 */
[----:B------:R-:W-:-:S02]  /*1350*/  @UP2 USHF.R.U32.HI UR6, URZ, UR9, UR7 ;  /* 0x00000009ff062299 */ /* 0x000fc40008011607 */
[----:B------:R-:W-:Y:S02]  /*1360*/  USHF.R.U32.HI UR13, URZ, UR13, UR16 ;  /* 0x0000000dff0d7299 */ /* 0x000fe40008011610 */
[----:B------:R-:W-:Y:S02]  /*1370*/  USEL UR4, UR45, UR20, !UP0 ;  /* 0x000000142d047287 */ /* 0x000fe4000c000000 */
[----:B------:R-:W-:Y:S02]  /*1380*/  UIMAD UR7, UR5, UR23, URZ ;  /* 0x00000017050772a4 */ /* 0x000fe4000f8e02ff */
[----:B------:R-:W-:Y:S02]  /*1390*/  USEL UR5, UR46, UR13, !UP1 ;  /* 0x0000000d2e057287 */ /* 0x000fe4000c800000 */
[----:B------:R-:W-:Y:S02]  /*13a0*/  UIMAD UR12, UR6, UR23, URZ ;  /* 0x00000017060c72a4 */ /* 0x000fe4000f8e02ff */
[----:B------:R-:W-:-:S02]  /*13b0*/  UISETP.GE.AND UP0, UPT, UR4, UR7, UPT ;  /* 0x000000070400728c */ /* 0x000fc4000bf06270 */
[----:B------:R-:W-:Y:S02]  /*13c0*/  UIMAD.WIDE.U32 UR10, UR4, UR8, URZ ;  /* 0x00000008040a72a5 */ /* 0x000fe4000f8e00ff */
[----:B------:R-:W-:Y:S02]  /*13d0*/  UISETP.GE.OR UP0, UPT, UR5, UR12, UP0 ;  /* 0x0000000c0500728c */ /* 0x000fe40008706670 */
[----:B------:R-:W-:Y:S02]  /*13e0*/  UIMAD.WIDE.U32 UR12, UR5, UR8, URZ ;  /* 0x00000008050c72a5 */ /* 0x000fe4000f8e00ff */
[----:B------:R-:W-:Y:S01]  /*13f0*/  UIADD3 UR10, UPT, UPT, -UR4, URZ, URZ ;  /* 0x000000ff040a7290 */ /* 0x000fe2000fffe1ff */
[----:B------:R-:W-:Y:S01]  /*1400*/  UMOV UR8, UR11 ;  /* 0x0000000b00087c82 */ /* 0x000fe20008000000 */
[----:B------:R-:W-:Y:S02]  /*1410*/  UIADD3 UR11, UPT, UPT, -UR5, URZ, URZ ;  /* 0x000000ff050b7290 */ /* 0x000fe4000fffe1ff */
[----:B------:R-:W-:-:S03]  /*1420*/  USHF.R.U32.HI UR8, URZ, UR9, UR8 ;  /* 0x00000009ff087299 */ /* 0x000fc60008011608 */
[----:B------:R-:W-:Y:S01]  /*1430*/  @!UP0 UMOV UR7, UR13 ;  /* 0x0000000d00078c82 */ /* 0x000fe20008000000 */
[----:B------:R-:W-:Y:S02]  /*1440*/  UIMAD UR45, UR14, UR10, UR45 ;  /* 0x0000000a0e2d72a4 */ /* 0x000fe4000f8e022d */
[----:B------:R-:W-:Y:S02]  /*1450*/  USEL UR8, UR4, UR8, !UP2 ;  /* 0x0000000804087287 */ /* 0x000fe4000d000000 */
[----:B------:R-:W-:Y:S02]  /*1460*/  @!UP0 USHF.R.U32.HI UR7, URZ, UR9, UR7 ;  /* 0x00000009ff078299 */ /* 0x000fe40008011607 */
[----:B------:R-:W-:Y:S02]  /*1470*/  UIADD3 UR9, UPT, UPT, -UR8, URZ, URZ ;  /* 0x000000ff08097290 */ /* 0x000fe4000fffe1ff */
[----:B------:R-:W-:Y:S02]  /*1480*/  @!UP0 USEL UR7, UR5, UR7, !UP2 ;  /* 0x0000000705078287 */ /* 0x000fe4000d000000 */
[----:B------:R-:W-:-:S02]  /*1490*/  UIMAD UR9, UR23, UR9, UR4 ;  /* 0x00000009170972a4 */ /* 0x000fc4000f8e0204 */
[----:B------:R-:W-:Y:S02]  /*14a0*/  @!UP0 UIADD3 UR8, UPT, UPT, UR8, -UR7, URZ ;  /* 0x8000000708088290 */ /* 0x000fe4000fffe0ff */
[----:B------:R-:W-:Y:S02]  /*14b0*/  @!UP0 UIMAD UR6, UR9, UR6, UR7 ;  /* 0x00000006090682a4 */ /* 0x000fe4000f8e0207 */
[----:B------:R-:W-:Y:S02]  /*14c0*/  @!UP0 UIMAD UR4, UR8, UR23, UR5 ;  /* 0x00000017080482a4 */ /* 0x000fe4000f8e0205 */
[----:B------:R-:W-:Y:S02]  /*14d0*/  UIMAD UR46, UR29, UR11, UR46 ;  /* 0x0000000b1d2e72a4 */ /* 0x000fe4000f8e022e */
[----:B------:R-:W-:Y:S01]  /*14e0*/  UIMAD UR45, UR4, UR14, UR45 ;  /* 0x0000000e042d72a4 */ /* 0x000fe2000f8e022d */
[----:B------:R-:W-:Y:S02]  /*14f0*/  @!UP0 UMOV UR5, UR6 ;  /* 0x0000000600058c82 */ /* 0x000fe40008000000 */
[----:B------:R-:W-:-:S12]  /*1500*/  UIMAD UR46, UR5, UR29, UR46 ;  /* 0x0000001d052e72a4 */ /* 0x000fd8000f8e022e */
.L_x_18:
[----:B------:R-:W-:Y:S02]  /*1510*/  UISETP.NE.AND UP1, UPT, UR30, 0x1, UPT ;  /* 0x000000011e00788c */ /* 0x000fe4000bf25270 */
[----:B------:R-:W-:Y:S02]  /*1520*/  ULOP3.LUT UR24, UR24, 0xffff, URZ, 0xc0, !UPT ;  /* 0x0000ffff18187892 */ /* 0x000fe4000f8ec0ff */
[----:B------:R-:W-:Y:S02]  /*1530*/  ULOP3.LUT UR21, UR25, 0xffff, URZ, 0xc0, !UPT ;  /* 0x0000ffff19157892 */ /* 0x000fe4000f8ec0ff */
[----:B------:R-:W-:Y:S02]  /*1540*/  UISETP.NE.AND UP0, UPT, UR22, 0x2, UPT ;  /* 0x000000021600788c */ /* 0x000fe4000bf05270 */
[----:B------:R-:W-:Y:S02]  /*1550*/  ULOP3.LUT UR28, UR28, 0x1000, URZ, 0xc0, !UPT ;  /* 0x000010001c1c7892 */ /* 0x000fe4000f8ec0ff */
[----:B------:R-:W-:-:S02]  /*1560*/  ULOP3.LUT UR27, UR27, 0x1000, URZ, 0xc0, !UPT ;  /* 0x000010001b1b7892 */ /* 0x000fc4000f8ec0ff */
[----:B------:R-:W-:Y:S02]  /*1570*/  USHF.L.U32 UR24, UR32, UR24, URZ ;  /* 0x0000001820187299 */ /* 0x000fe400080006ff */
[----:B------:R-:W-:Y:S01]  /*1580*/  USHF.L.U32 UR21, UR31, UR21, URZ ;  /* 0x000000151f157299 */ /* 0x000fe200080006ff */
[----:B------:R-:W-:Y:S11]  /*1590*/  BRA.U UP1, `(.L_x_19) ;  /* 0x0000000101447547 */ /* 0x000ff6000b800000 */
[----:B------:R-:W2:Y:S01]  /*15a0*/  LDCU.128 UR8, c[0x0][0xb10] ;  /* 0x00016200ff0877ac */ /* 0x000ea20008000c00 */
[----:B------:R-:W3:Y:S01]  /*15b0*/  LDCU UR12, c[0x0][0xb0c] ;  /* 0x00016180ff0c77ac */ /* 0x000ee20008000800 */
[----:B------:R-:W4:Y:S01]  /*15c0*/  LDCU UR13, c[0x0][0xb20] ;  /* 0x00016400ff0d77ac */ /* 0x000f220008000800 */
[----:B--2---:R-:W-:Y:S02]  /*15d0*/  UIMAD.WIDE.U32 UR6, UR46, UR8, URZ ;  /* 0x000000082e0672a5 */ /* 0x004fe4000f8e00ff */
[----:B------:R-:W-:Y:S02]  /*15e0*/  UIMAD.WIDE.U32 UR4, UR45, UR11, URZ ;  /* 0x0000000b2d0472a5 */ /* 0x000fe4000f8e00ff */
[----:B---3--:R-:W-:Y:S02]  /*15f0*/  UISETP.NE.AND UP2, UPT, UR12, 0x1, UPT ;  /* 0x000000010c00788c */ /* 0x008fe4000bf45270 */
[----:B------:R-:W-:Y:S01]  /*1600*/  UISETP.NE.AND UP1, UPT, UR10, 0x1, UPT ;  /* 0x000000010a00788c */ /* 0x000fe2000bf25270 */
[----:B------:R-:W-:-:S02]  /*1610*/  UMOV UR6, UR7 ;  /* 0x0000000700067c82 */ /* 0x000fc40008000000 */
[----:B------:R-:W-:Y:S01]  /*1620*/  UMOV UR4, UR5 ;  /* 0x0000000500047c82 */ /* 0x000fe20008000000 */
[----:B------:R-:W-:Y:S02]  /*1630*/  USHF.R.U32.HI UR9, URZ, UR9, UR6 ;  /* 0x00000009ff097299 */ /* 0x000fe40008011606 */
[----:B----4-:R-:W-:Y:S02]  /*1640*/  USHF.R.U32.HI UR4, URZ, UR13, UR4 ;  /* 0x0000000dff047299 */ /* 0x010fe40008011604 */
[----:B------:R-:W-:Y:S02]  /*1650*/  USEL UR5, UR46, UR9, !UP2 ;  /* 0x000000092e057287 */ /* 0x000fe4000d000000 */
[----:B------:R-:W-:-:S04]  /*1660*/  USEL UR4, UR45, UR4, !UP1 ;  /* 0x000000042d047287 */ /* 0x000fc8000c800000 */
[----:B------:R-:W-:Y:S02]  /*1670*/  UIADD3 UR6, UPT, UPT, UR5, -UR4, URZ ;  /* 0x8000000405067290 */ /* 0x000fe4000fffe0ff */
[----:B------:R-:W-:Y:S02]  /*1680*/  UIADD3 UR4, UPT, UPT, -UR5, UR4, URZ ;  /* 0x0000000405047290 */ /* 0x000fe4000fffe1ff */
[----:B------:R-:W-:Y:S02]  /*1690*/  UIMAD UR45, UR6, UR10, UR45 ;  /* 0x0000000a062d72a4 */ /* 0x000fe4000f8e022d */
[----:B------:R-:W-:-:S12]  /*16a0*/  UIMAD UR46, UR4, UR12, UR46 ;  /* 0x0000000c042e72a4 */ /* 0x000fd8000f8e022e */
.L_x_19:
[----:B------:R-:W-:Y:S05]  /*16b0*/  BRA.U !UP5, `(.L_x_20) ;  /* 0x000000010d0c7547 */ /* 0x000fea000b800000 */
[----:B------:R-:W-:Y:S01]  /*16c0*/  UCGABAR_WAIT ;  /* 0x0000000000007dc7 */ /* 0x000fe20008000000 */
[----:B------:R-:W-:Y:S01]  /*16d0*/  CCTL.IVALL ;  /* 0x00000000ff00798f */ /* 0x000fe20002000000 */
[----:B------:R-:W-:Y:S05]  /*16e0*/  BRA `(.L_x_21) ;  /* 0x0000000000047947 */ /* 0x000fea0003800000 */
.L_x_20:
[----:B------:R-:W-:Y:S06]  /*16f0*/  BAR.SYNC.DEFER_BLOCKING 0x0 ;  /* 0x0000000000007b1d */ /* 0x000fec0000010000 */
.L_x_21:
[----:B------:R-:W-:Y:S05]  /*1700*/  BRA.U UP0, `(.L_x_22) ;  /* 0x0000001100f87547 */ /* 0x000fea000b800000 */
[----:B------:R-:W2:Y:S01]  /*1710*/  LDCU UR6, c[0x0][0x38c] ;  /* 0x00007180ff0677ac */ /* 0x000ea20008000800 */
[----:B------:R-:W-:Y:S01]  /*1720*/  PLOP3.LUT P1, PT, PT, PT, UP3, 0x80, 0x8 ;  /* 0x000000000008781c */ /* 0x000fe20003f2f038 */
[----:B------:R-:W-:Y:S01]  /*1730*/  IMAD.MOV.U32 R12, RZ, RZ, 0x1 ;  /* 0x00000001ff0c7424 */ /* 0x000fe200078e00ff */
[----:B------:R-:W-:Y:S01]  /*1740*/  ISETP.EQ.OR P2, PT, R0, RZ, P3 ;  /* 0x000000ff0000720c */ /* 0x000fe20001f42670 */
[----:B------:R-:W-:Y:S01]  /*1750*/  UISETP.NE.AND UP1, UPT, UR22, URZ, UPT ;  /* 0x000000ff1600728c */ /* 0x000fe2000bf25270 */
[----:B------:R-:W-:Y:S02]  /*1760*/  PLOP3.LUT P1, PT, P1, PT, PT, 0x8, 0x80 ;  /* 0x000000000080781c */ /* 0x000fe40000f2e170 */
[----:B------:R-:W-:Y:S01]  /*1770*/  CS2R R10, SRZ ;  /* 0x00000000000a7805 */ /* 0x000fe2000001ff00 */
[----:B------:R-:W-:Y:S01]  /*1780*/  IMAD.MOV.U32 R9, RZ, RZ, RZ ;  /* 0x000000ffff097224 */ /* 0x000fe200078e00ff */
[----:B------:R-:W3:Y:S01]  /*1790*/  LDCU UR41, c[0x0][0x370] ;  /* 0x00006e00ff2977ac */ /* 0x000ee20008000800 */
[----:B------:R-:W-:Y:S01]  /*17a0*/  IMAD.MOV.U32 R8, RZ, RZ, 0x1 ;  /* 0x00000001ff087424 */ /* 0x000fe200078e00ff */
[----:B------:R-:W4:Y:S01]  /*17b0*/  LDCU.64 UR30, c[0x0][0x348] ;  /* 0x00006900ff1e77ac */ /* 0x000f220008000a00 */
[----:B------:R-:W1:Y:S01]  /*17c0*/  LDCU UR39, c[0x0][0x374] ;  /* 0x00006e80ff2777ac */ /* 0x000e620008000800 */
[----:B--2---:R-:W-:-:S02]  /*17d0*/  UIADD3 UR5, UPT, UPT, UR6, 0x7f, URZ ;  /* 0x0000007f06057890 */ /* 0x004fc4000fffe0ff */
[----:B------:R-:W-:Y:S02]  /*17e0*/  UIADD3 UR50, UPT, UPT, UR6, 0xfe, URZ ;  /* 0x000000fe06327890 */ /* 0x000fe4000fffe0ff */
[----:B------:R-:W-:-:S04]  /*17f0*/  USHF.R.S32.HI UR4, URZ, 0x1f, UR5 ;  /* 0x0000001fff047899 */ /* 0x000fc80008011405 */
[----:B------:R-:W-:Y:S02]  /*1800*/  ULEA.HI UR4, UR4, UR5, URZ, 0x7 ;  /* 0x0000000504047291 */ /* 0x000fe4000f8f38ff */
[----:B------:R-:W-:Y:S02]  /*1810*/  USHF.L.U32 UR5, UR26, 0x5, URZ ;  /* 0x000000051a057899 */ /* 0x000fe400080006ff */
[----:B------:R-:W-:Y:S02]  /*1820*/  USHF.R.S32.HI UR43, URZ, 0x7, UR4 ;  /* 0x00000007ff2b7899 */ /* 0x000fe40008011404 */
[----:B------:R-:W-:Y:S02]  /*1830*/  UIADD3 UR4, UPT, UPT, UR6, -0x1, URZ ;  /* 0xffffffff06047890 */ /* 0x000fe4000fffe0ff */
[----:B------:R-:W-:Y:S02]  /*1840*/  UISETP.LT.U32.AND UP0, UPT, UR43, 0x5, UPT ;  /* 0x000000052b00788c */ /* 0x000fe4000bf01070 */
[----:B------:R-:W-:-:S02]  /*1850*/  UISETP.GE.U32.AND UP2, UPT, UR4, -0xff, UPT ;  /* 0xffffff010400788c */ /* 0x000fc4000bf46070 */
[----:B------:R-:W-:Y:S02]  /*1860*/  USEL UR42, UR43, 0x5, UP0 ;  /* 0x000000052b2a7887 */ /* 0x000fe40008000000 */
[----:B------:R-:W-:Y:S02]  /*1870*/  ULOP3.LUT UR44, UR5, 0x20, URZ, 0xe2, !UPT ;  /* 0x00000020052c7892 */ /* 0x000fe4000f8ee2ff */
[----:B------:R-:W-:Y:S02]  /*1880*/  UIADD3 UR25, UPT, UPT, UR42, -0x1, URZ ;  /* 0xffffffff2a197890 */ /* 0x000fe4000fffe0ff */
[----:B------:R-:W-:Y:S02]  /*1890*/  USEL UR26, UR34, 0x2, UP1 ;  /* 0x00000002221a7887 */ /* 0x000fe40008800000 */
[----:B------:R-:W-:Y:S02]  /*18a0*/  UIADD3 UR47, UPT, UPT, UR43, -UR42, URZ ;  /* 0x8000002a2b2f7290 */ /* 0x000fe4000fffe0ff */
[----:B------:R-:W-:Y:S01]  /*18b0*/  @UP2 UIADD3 UR25, UPT, UPT, UR42, URZ, URZ ;  /* 0x000000ff2a192290 */ /* 0x000fe2000fffe0ff */
[----:B------:R-:W-:-:S03]  /*18c0*/  UMOV UR5, URZ ;  /* 0x000000ff00057c82 */ /* 0x000fc60008000000 */
[----:B-1-34-:R-:W-:-:S12]  /*18d0*/  UIADD3 UR25, UPT, UPT, UR25, 0x1, URZ ;  /* 0x0000000119197890 */ /* 0x01afd8000fffe0ff */
.L_x_42:
[----:B------:R-:W-:Y:S01]  /*18e0*/  UISETP.NE.AND UP0, UPT, UR48, URZ, UPT ;  /* 0x000000ff3000728c */ /* 0x000fe2000bf05270 */
[----:B------:R-:W1:Y:S08]  /*18f0*/  S2UR UR48, SR_CgaCtaId ;  /* 0x00000000003079c3 */ /* 0x000e700000008800 */
[----:B------:R-:W-:Y:S05]  /*1900*/  BRA.U UP0, `(.L_x_23) ;  /* 0x0000000100347547 */ /* 0x000fea000b800000 */
[----:B------:R-:W2:Y:S01]  /*1910*/  S2R R0, SR_CgaCtaId ;  /* 0x0000000000007919 */ /* 0x000ea20000008800 */
[----:B------:R-:W-:-:S04]  /*1920*/  MOV R2, 0x400 ;  /* 0x0000040000027802 */ /* 0x000fc80000000f00 */
[----:B--2---:R-:W-:Y:S02]  /*1930*/  LEA R0, R0, R2, 0x18 ;  /* 0x0000000200007211 */ /* 0x004fe400078ec0ff */
[----:B------:R-:W-:-:S03]  /*1940*/  SHF.L.U32 R2, R8, 0x1f, RZ ;  /* 0x0000001f08027819 */ /* 0x000fc600000006ff */
[----:B------:R-:W-:-:S04]  /*1950*/  IMAD R0, R9, 0x8, R0 ;  /* 0x0000000809007824 */ /* 0x000fc800078e0200 */
[----:B------:R-:W2:Y:S02]  /*1960*/  SYNCS.PHASECHK.TRANS64.TRYWAIT P0, [R0+URZ+0xe0], R2 ;  /* 0x0000e002000075a7 */ /* 0x000ea400080011ff */
[----:B--2---:R-:W-:Y:S05]  /*1970*/  @!P0 BRA `(.L_x_24) ;  /* 0x0000005000208947 */ /* 0x004fea0003800000 */
.L_x_103:
[----:B------:R-:W-:Y:S01]  /*1980*/  VIADD R9, R9, 0x1 ;  /* 0x0000000109097836 */ /* 0x000fe20000000000 */
[----:B------:R2:W-:Y:S04]  /*1990*/  SYNCS.ARRIVE.TRANS64.A1T0 RZ, [R0+URZ+0xd0], RZ ;  /* 0x0000d0ff00ff79a7 */ /* 0x0005e800081000ff */
[----:B------:R-:W-:-:S04]  /*19a0*/  ISETP.NE.AND P0, PT, R9, 0x2, PT ;  /* 0x000000020900780c */ /* 0x000fc80003f05270 */
[----:B------:R-:W-:Y:S02]  /*19b0*/  SEL R9, R9, RZ, P0 ;  /* 0x000000ff09097207 */ /* 0x000fe40000000000 */
[----:B--2---:R-:W-:-:S04]  /*19c0*/  SEL R0, RZ, 0x1, P0 ;  /* 0x00000001ff007807 */ /* 0x004fc80000000000 */
[----:B------:R-:W-:-:S07]  /*19d0*/  LOP3.LUT R8, R8, R0, RZ, 0x3c, !PT ;  /* 0x0000000008087212 */ /* 0x000fce00078e3cff */
.L_x_23:
[----:B------:R-:W-:Y:S01]  /*19e0*/  UMOV UR6, 0x400 ;  /* 0x0000040000067882 */ /* 0x000fe20000000000 */
[----:B------:R-:W-:Y:S01]  /*19f0*/  SHF.L.U32 R0, R12, 0x1f, RZ ;  /* 0x0000001f0c007819 */ /* 0x000fe200000006ff */
[----:B-1----:R-:W-:Y:S02]  /*1a00*/  ULEA UR6, UR48, UR6, 0x18 ;  /* 0x0000000630067291 */ /* 0x002fe4000f8ec0ff */
[----:B------:R-:W-:Y:S02]  /*1a10*/  UISETP.GE.U32.AND UP0, UPT, UR50, 0xff, UPT ;  /* 0x000000ff3200788c */ /* 0x000fe4000bf06070 */
[----:B------:R-:W-:Y:S02]  /*1a20*/  ULEA UR4, UR5, UR6, 0x3 ;  /* 0x0000000605047291 */ /* 0x000fe4000f8e18ff */
[----:B------:R-:W-:Y:S02]  /*1a30*/  ULEA UR11, UR45, UR49, 0x1 ;  /* 0x000000312d0b7291 */ /* 0x000fe4000f8e08ff */
[----:B------:R-:W-:-:S02]  /*1a40*/  ULEA UR35, UR46, UR44, 0x6 ;  /* 0x0000002c2e237291 */ /* 0x000fc4000f8e30ff */
[----:B------:R-:W-:Y:S01]  /*1a50*/  USHF.L.U32 UR11, UR11, 0x5, URZ ;  /* 0x000000050b0b7899 */ /* 0x000fe200080006ff */
[----:B------:R-:W-:Y:S02]  /*1a60*/  UMOV UR13, URZ ;  /* 0x000000ff000d7c82 */ /* 0x000fe40008000000 */
[----:B------:R1:W2:Y:S01]  /*1a70*/  SYNCS.PHASECHK.TRANS64.TRYWAIT P0, [UR4+0x28], R0 ;  /* 0x00002800ff0075a7 */ /* 0x0002a20008001104 */
[----:B------:R-:W-:Y:S08]  /*1a80*/  BRA.U !UP0, `(.L_x_25) ;  /* 0x0000000108c47547 */ /* 0x000ff0000b800000 */
[----:B------:R-:W-:Y:S01]  /*1a90*/  UMOV UR7, URZ ;  /* 0x000000ff00077c82 */ /* 0x000fe20008000000 */
[----:B------:R-:W-:-:S05]  /*1aa0*/  UMOV UR4, UR5 ;  /* 0x0000000500047c82 */ /* 0x000fca0008000000 */
.L_x_31:
[----:B------:R-:W-:Y:S01]  /*1ab0*/  ULEA UR33, UR4, UR6, 0x3 ;  /* 0x0000000604217291 */ /* 0x000fe2000f8e18ff */
[----:B------:R-:W-:Y:S01]  /*1ac0*/  @!P3 MOV R2, 0x4000 ;  /* 0x000040000002b802 */ /* 0x000fe20000000f00 */
[----:B--2-4-:R-:W-:Y:S10]  /*1ad0*/  @P0 BRA `(.L_x_26) ;  /* 0x00000000000c0947 */ /* 0x014ff40003800000 */
[----:B------:R-:W-:-:S04]  /*1ae0*/  SHF.L.U32 R3, R12, 0x1f, RZ ;  /* 0x0000001f0c037819 */ /* 0x000fc800000006ff */
[----:B------:R-:W2:Y:S02]  /*1af0*/  SYNCS.PHASECHK.TRANS64.TRYWAIT P0, [UR33+0x28], R3 ;  /* 0x00002803ff0075a7 */ /* 0x000ea40008001121 */
[----:B--2---:R-:W-:Y:S05]  /*1b00*/  @!P0 BRA `(.L_x_27) ;  /* 0x0000004c00d08947 */ /* 0x004fea0003800000 */
.L_x_26:
[----:B------:R2:W-:Y:S01]  /*1b10*/  @!P3 SYNCS.ARRIVE.TRANS64 RZ, [UR33], R2 ;  /* 0x00000002ffffb9a7 */ /* 0x0005e20008000021 */
[----:B------:R-:W-:-:S04]  /*1b20*/  ULOP3.LUT UR5, UR26, 0x2, URZ, 0xfc, !UPT ;  /* 0x000000021a057892 */ /* 0x000fc8000f8efcff */
[----:B------:R-:W-:-:S09]  /*1b30*/  UISETP.NE.AND UP0, UPT, UR5, 0x2, UPT ;  /* 0x000000020500788c */ /* 0x000fd2000bf05270 */
[----:B------:R-:W-:Y:S05]  /*1b40*/  BRA.U UP0, `(.L_x_28) ;  /* 0x0000000100047547 */ /* 0x000fea000b800000 */
[----:B------:R-:W-:Y:S05]  /*1b50*/  BPT.TRAP 0x1 ;  /* 0x000000040000795c */ /* 0x000fea0000300000 */
.L_x_28:
[----:B------:R-:W-:Y:S04]  /*1b60*/  BSSY.RECONVERGENT B0, `(.L_x_29) ;  /* 0x0000003000007945 */ /* 0x000fe80003800200 */
[----:B------:R-:W-:Y:S05]  /*1b70*/  @P2 BRA `(.L_x_30) ;  /* 0x0000000000042947 */ /* 0x000fea0003800000 */
[----:B------:R-:W-:Y:S05]  /*1b80*/  BPT.TRAP 0x1 ;  /* 0x000000040000795c */ /* 0x000fea0000300000 */
.L_x_30:
[----:B------:R-:W-:Y:S05]  /*1b90*/  BSYNC.RECONVERGENT B0 ;  /* 0x0000000000007941 */ /* 0x000fea0003800200 */
.L_x_29:
[----:B------:R-:W-:Y:S02]  /*1ba0*/  UIADD3 UR5, UPT, UPT, UR4, 0x1, URZ ;  /* 0x0000000104057890 */ /* 0x000fe4000fffe0ff */
[----:B------:R-:W-:Y:S02]  /*1bb0*/  USHF.L.U32 UR4, UR4, 0xd, URZ ;  /* 0x0000000d04047899 */ /* 0x000fe400080006ff */
[----:B------:R-:W-:Y:S02]  /*1bc0*/  UISETP.NE.AND UP0, UPT, UR5, 0x5, UPT ;  /* 0x000000050500788c */ /* 0x000fe4000bf05270 */
[----:B------:R-:W-:Y:S02]  /*1bd0*/  USHF.L.U32 UR34, UR7, 0x7, URZ ;  /* 0x0000000707227899 */ /* 0x000fe400080006ff */
[----:B------:R-:W-:Y:S02]  /*1be0*/  USEL UR9, URZ, 0x1, UP0 ;  /* 0x00000001ff097887 */ /* 0x000fe40008000000 */
[----:B------:R-:W-:-:S02]  /*1bf0*/  USEL UR5, UR5, URZ, UP0 ;  /* 0x000000ff05057287 */ /* 0x000fc40008000000 */
[----:B------:R-:W-:Y:S02]  /*1c00*/  UIADD3 UR14, UP0, UPT, UR30, 0x180, URZ ;  /* 0x000001801e0e7890 */ /* 0x000fe4000ff1e0ff */
[----:B------:R-:W-:Y:S01]  /*1c10*/  ULEA UR8, UR5, UR6, 0x3 ;  /* 0x0000000605087291 */ /* 0x000fe2000f8e18ff */
[----:B------:R-:W-:Y:S01]  /*1c20*/  LOP3.LUT R12, R12, UR9, RZ, 0x3c, !PT ;  /* 0x000000090c0c7c12 */ /* 0x000fe2000f8e3cff */
[----:B------:R-:W-:Y:S02]  /*1c30*/  UIADD3 UR7, UPT, UPT, UR7, 0x1, URZ ;  /* 0x0000000107077890 */ /* 0x000fe4000fffe0ff */
[----:B------:R-:W-:Y:S01]  /*1c40*/  UIADD3 UR16, UP1, UPT, UR30, 0x80, URZ ;  /* 0x000000801e107890 */ /* 0x000fe2000ff3e0ff */
[----:B-1----:R-:W-:Y:S01]  /*1c50*/  SHF.L.U32 R0, R12, 0x1f, RZ ;  /* 0x0000001f0c007819 */ /* 0x002fe200000006ff */
[----:B------:R-:W-:Y:S02]  /*1c60*/  ULOP3.LUT UR32, UR28, UR4, URZ, 0xfc, !UPT ;  /* 0x000000041c207292 */ /* 0x000fe4000f8efcff */
[----:B------:R-:W-:Y:S01]  /*1c70*/  UIADD3.X UR15, UPT, UPT, URZ, UR31, URZ, UP0, !UPT ;  /* 0x0000001fff0f7290 */ /* 0x000fe200087fe4ff */
[----:B------:R3:W4:Y:S01]  /*1c80*/  SYNCS.PHASECHK.TRANS64.TRYWAIT P0, [UR8+0x28], R0 ;  /* 0x00002800ff0075a7 */ /* 0x0007220008001108 */
[----:B------:R-:W-:-:S02]  /*1c90*/  ULOP3.LUT UR8, UR27, UR4, URZ, 0xfc, !UPT ;  /* 0x000000041b087292 */ /* 0x000fc4000f8efcff */
[----:B------:R-:W-:Y:S02]  /*1ca0*/  UISETP.NE.AND UP0, UPT, UR7, UR25, UPT ;  /* 0x000000190700728c */ /* 0x000fe4000bf05270 */
[----:B------:R-:W-:Y:S02]  /*1cb0*/  UIADD3.X UR17, UPT, UPT, URZ, UR31, URZ, UP1, !UPT ;  /* 0x0000001fff117290 */ /* 0x000fe40008ffe4ff */
[----:B------:R-:W-:Y:S02]  /*1cc0*/  UIADD3 UR32, UPT, UPT, UR6, 0x2400, UR32 ;  /* 0x0000240006207890 */ /* 0x000fe4000fffe020 */
[----:B------:R-:W-:Y:S02]  /*1cd0*/  UPRMT UR13, URZ, 0x5410, UR24 ;  /* 0x00005410ff0d7896 */ /* 0x000fe40008000018 */
[----:B------:R-:W-:Y:S02]  /*1ce0*/  UIADD3 UR8, UPT, UPT, UR6, 0xc400, UR8 ;  /* 0x0000c40006087890 */ /* 0x000fe4000fffe008 */
[----:B------:R-:W-:Y:S01]  /*1cf0*/  UPRMT UR4, URZ, 0x5410, UR21 ;  /* 0x00005410ff047896 */ /* 0x000fe20008000015 */
[----:B------:R-:W-:Y:S01]  /*1d00*/  UMOV UR18, 0x0 ;  /* 0x0000000000127882 */ /* 0x000fe20000000000 */
[----:B------:R-:W-:Y:S01]  /*1d10*/  UMOV UR19, 0x10000000 ;  /* 0x1000000000137882 */ /* 0x000fe20000000000 */
[----:B------:R-:W-:Y:S01]  /*1d20*/  UMOV UR12, UR36 ;  /* 0x00000024000c7c82 */ /* 0x000fe20008000000 */
[----:B------:R-:W-:Y:S01]  /*1d30*/  UMOV UR9, UR33 ;  /* 0x0000002100097c82 */ /* 0x000fe20008000000 */
[----:B------:R-:W-:Y:S01]  /*1d40*/  UMOV UR10, UR34 ;  /* 0x00000022000a7c82 */ /* 0x000fe20008000000 */
[----:B------:R1:W-:Y:S03]  /*1d50*/  UTMALDG.3D.MULTICAST [UR32], [UR16], UR13, desc[UR18] ;  /* 0x00001220100073b4 */ /* 0x0003e6000801180d */
[----:B------:R2:W-:Y:S01]  /*1d60*/  UTMALDG.3D.MULTICAST [UR8], [UR14], UR4, desc[UR18] ;  /* 0x000012080e0073b4 */ /* 0x0005e20008011804 */
[----:B-1----:R-:W-:Y:S01]  /*1d70*/  UMOV UR13, UR25 ;  /* 0x00000019000d7c82 */ /* 0x002fe20008000000 */
[----:B--2---:R-:W-:Y:S01]  /*1d80*/  UMOV UR4, UR5 ;  /* 0x0000000500047c82 */ /* 0x004fe20008000000 */
[----:B---3--:R-:W-:Y:S05]  /*1d90*/  BRA.U UP0, `(.L_x_31) ;  /* 0xfffffffd00447547 */ /* 0x008fea000b83ffff */
.L_x_25:
[----:B------:R-:W-:Y:S01]  /*1da0*/  ULEA UR4, UR5, UR6, 0x3 ;  /* 0x0000000605047291 */ /* 0x000fe2000f8e18ff */
[----:B-1----:R-:W-:Y:S01]  /*1db0*/  SHF.L.U32 R0, R12, 0x1f, RZ ;  /* 0x0000001f0c007819 */ /* 0x002fe200000006ff */
[----:B------:R-:W-:Y:S01]  /*1dc0*/  @!P1 SYNCS.ARRIVE.TRANS64.A1T0 RZ, [UR6+0x68], RZ ;  /* 0x000068ffffff99a7 */ /* 0x000fe20008100006 */
[----:B------:R-:W-:-:S06]  /*1dd0*/  UISETP.GT.AND UP0, UPT, UR43, UR42, UPT ;  /* 0x0000002a2b00728c */ /* 0x000fcc000bf04270 */
[----:B--2-4-:R1:W2:Y:S03]  /*1de0*/  SYNCS.PHASECHK.TRANS64.TRYWAIT P0, [UR4+0x28], R0 ;  /* 0x00002800ff0075a7 */ /* 0x0142a60008001104 */
[----:B------:R-:W-:Y:S05]  /*1df0*/  BRA.U !UP0, `(.L_x_32) ;  /* 0x0000000108c87547 */ /* 0x000fea000b800000 */
[----:B------:R-:W-:Y:S01]  /*1e00*/  UIADD3 UR29, UPT, UPT, UR47, UR13, URZ ;  /* 0x0000000d2f1d7290 */ /* 0x000fe2000fffe0ff */
[----:B------:R-:W-:-:S11]  /*1e10*/  UMOV UR4, UR5 ;  /* 0x0000000500047c82 */ /* 0x000fd60008000000 */
.L_x_38:
[----:B------:R-:W-:Y:S01]  /*1e20*/  ULEA UR17, UR4, UR6, 0x3 ;  /* 0x0000000604117291 */ /* 0x000fe2000f8e18ff */
[----:B--2---:R-:W-:Y:S01]  /*1e30*/  @!P3 MOV R2, 0x4000 ;  /* 0x000040000002b802 */ /* 0x004fe20000000f00 */
[----:B--2-4-:R-:W-:Y:S10]  /*1e40*/  @P0 BRA `(.L_x_33) ;  /* 0x00000000000c0947 */ /* 0x014ff40003800000 */
[----:B------:R-:W-:-:S04]  /*1e50*/  SHF.L.U32 R3, R12, 0x1f, RZ ;  /* 0x0000001f0c037819 */ /* 0x000fc800000006ff */
[----:B------:R-:W2:Y:S02]  /*1e60*/  SYNCS.PHASECHK.TRANS64.TRYWAIT P0, [UR17+0x28], R3 ;  /* 0x00002803ff0075a7 */ /* 0x000ea40008001111 */
[----:B--2---:R-:W-:Y:S05]  /*1e70*/  @!P0 BRA `(.L_x_34) ;  /* 0x0000004c000c8947 */ /* 0x004fea0003800000 */
.L_x_33:
[----:B------:R2:W-:Y:S01]  /*1e80*/  @!P3 SYNCS.ARRIVE.TRANS64 RZ, [UR17], R2 ;  /* 0x00000002ffffb9a7 */ /* 0x0005e20008000011 */
[----:B------:R-:W-:-:S04]  /*1e90*/  ULOP3.LUT UR5, UR26, 0x2, URZ, 0xfc, !UPT ;  /* 0x000000021a057892 */ /* 0x000fc8000f8efcff */
[----:B------:R-:W-:-:S09]  /*1ea0*/  UISETP.NE.AND UP0, UPT, UR5, 0x2, UPT ;  /* 0x000000020500788c */ /* 0x000fd2000bf05270 */
[----:B------:R-:W-:Y:S05]  /*1eb0*/  BRA.U UP0, `(.L_x_35) ;  /* 0x0000000100047547 */ /* 0x000fea000b800000 */
[----:B------:R-:W-:Y:S05]  /*1ec0*/  BPT.TRAP 0x1 ;  /* 0x000000040000795c */ /* 0x000fea0000300000 */
.L_x_35:
[----:B------:R-:W-:Y:S04]  /*1ed0*/  BSSY.RECONVERGENT B0, `(.L_x_36) ;  /* 0x0000003000007945 */ /* 0x000fe80003800200 */
[----:B------:R-:W-:Y:S05]  /*1ee0*/  @P2 BRA `(.L_x_37) ;  /* 0x0000000000042947 */ /* 0x000fea0003800000 */
[----:B------:R-:W-:Y:S05]  /*1ef0*/  BPT.TRAP 0x1 ;  /* 0x000000040000795c */ /* 0x000fea0000300000 */
.L_x_37:
[----:B------:R-:W-:Y:S05]  /*1f00*/  BSYNC.RECONVERGENT B0 ;  /* 0x0000000000007941 */ /* 0x000fea0003800200 */
.L_x_36:
        /* <DEDUP_REMOVED lines=17> */
[----:B------:R-:W-:Y:S02]  /*2020*/  UIADD3 UR16, UPT, UPT, UR6, 0x2400, UR16 ;  /* 0x0000240006107890 */ /* 0x000fe4000fffe010 */
[----:B------:R-:W-:Y:S02]  /*2030*/  UIADD3.X UR15, UPT, UPT, URZ, UR31, URZ, UP1, !UPT ;  /* 0x0000001fff0f7290 */ /* 0x000fe40008ffe4ff */
        /* <DEDUP_REMOVED lines=8> */
[----:B------:R-:W-:Y:S01]  /*20c0*/  UMOV UR9, UR17 ;  /* 0x0000001100097c82 */ /* 0x000fe20008000000 */
[----:B------:R-:W-:Y:S01]  /*20d0*/  UMOV UR10, UR18 ;  /* 0x00000012000a7c82 */ /* 0x000fe20008000000 */
[----:B------:R-:W-:Y:S01]  /*20e0*/  UTMALDG.3D.MULTICAST [UR16], [UR14], UR7, desc[UR32] ;  /* 0x000020100e0073b4 */ /* 0x000fe20008011807 */
[----:B------:R1:W-:Y:S02]  /*20f0*/  UTMALDG.3D.MULTICAST [UR8], [UR22], UR4, desc[UR32] ;  /* 0x00002008160073b4 */ /* 0x0003e40008011804 */
[----:B-1----:R-:W-:Y:S01]  /*2100*/  UMOV UR4, UR5 ;  /* 0x0000000500047c82 */ /* 0x002fe20008000000 */
[----:B---3--:R-:W-:Y:S05]  /*2110*/  BRA.U UP0, `(.L_x_38) ;  /* 0xfffffffd00407547 */ /* 0x008fea000b83ffff */
.L_x_32:
[C---:B------:R-:W-:Y:S01]  /*2120*/  LEA R3, R11.reuse, UR6, 0x3 ;  /* 0x000000060b037c11 */ /* 0x040fe2000f8e18ff */
[----:B------:R-:W-:Y:S01]  /*2130*/  NOP ;  /* 0x0000000000007918 */ /* 0x000fe20000000000 */
[----:B-1----:R-:W-:Y:S02]  /*2140*/  SHF.L.U32 R0, R10, 0x1f, RZ ;  /* 0x0000001f0a007819 */ /* 0x002fe400000006ff */
[----:B------:R-:W-:Y:S02]  /*2150*/  LEA R4, R11, UR6, 0x4 ;  /* 0x000000060b047c11 */ /* 0x000fe4000f8e20ff */
[----:B--2-4-:R-:W1:Y:S02]  /*2160*/  SYNCS.PHASECHK.TRANS64.TRYWAIT P0, [R3+URZ+0x70], R0 ;  /* 0x00007000030075a7 */ /* 0x014e6400080011ff */
[----:B-1----:R-:W-:Y:S05]  /*2170*/  @!P0 BRA `(.L_x_39) ;  /* 0x0000004800648947 */ /* 0x002fea0003800000 */
.L_x_106:
[----:B------:R-:W2:Y:S01]  /*2180*/  LDS.128 R4, [R4+0x100] ;  /* 0x0001000004047984 */ /* 0x000ea20000000c00 */
[----:B------:R-:W-:Y:S01]  /*2190*/  UISETP.GE.AND UP0, UPT, UR40, 0x1, UPT ;  /* 0x000000012800788c */ /* 0x000fe2000bf06270 */
[----:B------:R-:W-:Y:S01]  /*21a0*/  @!PT LDS RZ, [RZ] ;  /* 0x00000000fffff984 */ /* 0x000fe20000000800 */
[----:B------:R-:W-:Y:S01]  /*21b0*/  @!PT LDS RZ, [RZ] ;  /* 0x00000000fffff984 */ /* 0x000fe20000000800 */
[----:B------:R-:W-:Y:S01]  /*21c0*/  @!PT LDS RZ, [RZ] ;  /* 0x00000000fffff984 */ /* 0x000fe20000000800 */
[----:B------:R-:W-:Y:S01]  /*21d0*/  @!PT LDS RZ, [RZ] ;  /* 0x00000000fffff984 */ /* 0x000fe20000000800 */
[----:B------:R3:W-:Y:S06]  /*21e0*/  MEMBAR.ALL.CTA ;  /* 0x0000000000007992 */ /* 0x0007ec0000008000 */
[----:B---3--:R-:W3:Y:S01]  /*21f0*/  FENCE.VIEW.ASYNC.S ;  /* 0x00000000000073c6 */ /* 0x008ee20000000000 */
[----:B--2---:R-:W-:-:S13]  /*2200*/  LOP3.LUT P0, RZ, R6, 0x1, RZ, 0xc0, !PT ;  /* 0x0000000106ff7812 */ /* 0x004fda000780c0ff */
[----:B---3--:R-:W-:Y:S01]  /*2210*/  VOTEU.ANY UP1, P0 ;  /* 0x0000000000ff7886 */ /* 0x008fe20000020100 */
[----:B------:R-:W-:-:S13]  /*2220*/  PLOP3.LUT P0, PT, PT, PT, UP1, 0x80, 0x8 ;  /* 0x000000000008781c */ /* 0x000fda0003f0f018 */
[----:B-1----:R-:W-:Y:S02]  /*2230*/  @P0 LOP3.LUT R0, R5, 0xffff, RZ, 0xc0, !PT ;  /* 0x0000ffff05000812 */ /* 0x002fe400078ec0ff */
[----:B------:R-:W-:Y:S02]  /*2240*/  @P0 MOV R2, R4 ;  /* 0x0000000400020202 */ /* 0x000fe40000000f00 */
[----:B------:R-:W-:Y:S01]  /*2250*/  @P0 R2UR UR7, R0 ;  /* 0x00000000000702ca */ /* 0x000fe200000e0000 */
[----:B------:R-:W-:Y:S01]  /*2260*/  VIADD R0, R3, 0x80 ;  /* 0x0000008003007836 */ /* 0x000fe20000000000 */
[----:B------:R-:W-:Y:S02]  /*2270*/  @P0 SHF.R.U32.HI R4, RZ, 0x10, R5 ;  /* 0x00000010ff040819 */ /* 0x000fe40000011605 */
[----:B------:R-:W-:Y:S02]  /*2280*/  @P0 R2UR UR8, R2 ;  /* 0x00000000020802ca */ /* 0x000fe400000e0000 */
[----:B------:R-:W-:-:S02]  /*2290*/  PRMT R0, RZ, 0x654, R0 ;  /* 0x00000654ff007816 */ /* 0x000fc40000000000 */
[----:B------:R-:W-:Y:S02]  /*22a0*/  @P0 R2UR UR4, R4 ;  /* 0x00000000040402ca */ /* 0x000fe400000e0000 */
[----:B------:R1:W-:Y:S03]  /*22b0*/  SYNCS.ARRIVE.TRANS64.RED.A1T0 RZ, [R0+URZ], RZ ;  /* 0x000000ff00ff79a7 */ /* 0x0003e600081004ff */
[----:B------:R-:W-:-:S04]  /*22c0*/  @UP1 UMOV UR37, UR7 ;  /* 0x0000000700251c82 */ /* 0x000fc80008000000 */
[----:B------:R-:W-:-:S04]  /*22d0*/  @UP1 UMOV UR38, UR8 ;  /* 0x0000000800261c82 */ /* 0x000fc80008000000 */
[----:B------:R-:W-:Y:S01]  /*22e0*/  @UP1 UMOV UR36, UR4 ;  /* 0x0000000400241c82 */ /* 0x000fe20008000000 */
[----:B------:R-:W-:Y:S05]  /*22f0*/  BRA.U !UP0, `(.L_x_40) ;  /* 0x0000000108d47547 */ /* 0x000fea000b800000 */
[----:B------:R-:W2:Y:S01]  /*2300*/  LDCU.128 UR12, c[0x0][0xb10] ;  /* 0x00016200ff0c77ac */ /* 0x000ea20008000c00 */
[----:B------:R-:W3:Y:S01]  /*2310*/  LDCU UR29, c[0x0][0xb20] ;  /* 0x00016400ff1d77ac */ /* 0x000ee20008000800 */
[----:B------:R-:W4:Y:S01]  /*2320*/  LDCU UR20, c[0x0][0xb0c] ;  /* 0x00016180ff1477ac */ /* 0x000f220008000800 */
[----:B------:R-:W1:Y:S01]  /*2330*/  LDCU.64 UR10, c[0x0][0xb28] ;  /* 0x00016500ff0a77ac */ /* 0x000e620008000a00 */
[----:B------:R-:W-:Y:S02]  /*2340*/  UISETP.NE.AND UP3, UPT, UR40, 0x1, UPT ;  /* 0x000000012800788c */ /* 0x000fe4000bf65270 */
[----:B--2---:R-:W-:Y:S02]  /*2350*/  UIMAD.WIDE.U32 UR16, UR39, UR15, URZ ;  /* 0x0000000f271072a5 */ /* 0x004fe4000f8e00ff */
[----:B------:R-:W-:Y:S02]  /*2360*/  UIMAD.WIDE.U32 UR8, UR41, UR12, URZ ;  /* 0x0000000c290872a5 */ /* 0x000fe4000f8e00ff */
[----:B------:R-:W-:-:S02]  /*2370*/  UISETP.NE.AND UP0, UPT, UR14, 0x1, UPT ;  /* 0x000000010e00788c */ /* 0x000fc4000bf05270 */
[----:B------:R-:W-:Y:S01]  /*2380*/  UIMAD.WIDE.U32 UR22, UR37, UR15, URZ ;  /* 0x0000000f251672a5 */ /* 0x000fe2000f8e00ff */
[----:B------:R-:W-:Y:S02]  /*2390*/  UMOV UR16, UR17 ;  /* 0x0000001100107c82 */ /* 0x000fe40008000000 */
[----:B------:R-:W-:Y:S01]  /*23a0*/  UMOV UR8, UR9 ;  /* 0x0000000900087c82 */ /* 0x000fe20008000000 */
[----:B---3--:R-:W-:Y:S02]  /*23b0*/  USHF.R.U32.HI UR16, URZ, UR29, UR16 ;  /* 0x0000001dff107299 */ /* 0x008fe40008011610 */
[----:B----4-:R-:W-:Y:S02]  /*23c0*/  UISETP.NE.AND UP2, UPT, UR20, 0x1, UPT ;  /* 0x000000011400788c */ /* 0x010fe4000bf45270 */
[----:B------:R-:W-:Y:S02]  /*23d0*/  USHF.R.U32.HI UR8, URZ, UR13, UR8 ;  /* 0x0000000dff087299 */ /* 0x000fe40008011608 */
[----:B------:R-:W-:-:S02]  /*23e0*/  USEL UR7, UR39, UR16, !UP0 ;  /* 0x0000001027077287 */ /* 0x000fc4000c000000 */
[----:B------:R-:W-:Y:S02]  /*23f0*/  USEL UR8, UR41, UR8, !UP2 ;  /* 0x0000000829087287 */ /* 0x000fe4000d000000 */
[----:B-1----:R-:W-:Y:S01]  /*2400*/  UIMAD.WIDE.U32 UR16, UR7, UR10, URZ ;  /* 0x0000000a071072a5 */ /* 0x002fe2000f8e00ff */
[----:B------:R-:W-:Y:S01]  /*2410*/  UMOV UR4, UR23 ;  /* 0x0000001700047c82 */ /* 0x000fe20008000000 */
[----:B------:R-:W-:Y:S02]  /*2420*/  UIMAD.WIDE.U32 UR18, UR38, UR12, URZ ;  /* 0x0000000c261272a5 */ /* 0x000fe4000f8e00ff */
[----:B------:R-:W-:-:S03]  /*2430*/  UIMAD.WIDE.U32 UR22, UR8, UR10, URZ ;  /* 0x0000000a081672a5 */ /* 0x000fc6000f8e00ff */
[----:B------:R-:W-:Y:S01]  /*2440*/  UMOV UR16, UR17 ;  /* 0x0000001100107c82 */ /* 0x000fe20008000000 */
[----:B------:R-:W-:Y:S02]  /*2450*/  USHF.R.U32.HI UR4, URZ, UR29, UR4 ;  /* 0x0000001dff047299 */ /* 0x000fe40008011604 */
[----:B------:R-:W-:Y:S01]  /*2460*/  @UP3 USHF.R.U32.HI UR7, URZ, UR11, UR16 ;  /* 0x0000000bff073299 */ /* 0x000fe20008011610 */
[----:B------:R-:W-:Y:S01]  /*2470*/  UMOV UR18, UR19 ;  /* 0x0000001300127c82 */ /* 0x000fe20008000000 */
[----:B------:R-:W-:Y:S01]  /*2480*/  UMOV UR22, UR23 ;  /* 0x0000001700167c82 */ /* 0x000fe20008000000 */
[----:B------:R-:W-:Y:S02]  /*2490*/  USHF.R.U32.HI UR13, URZ, UR13, UR18 ;  /* 0x0000000dff0d7299 */ /* 0x000fe40008011612 */
[----:B------:R-:W-:Y:S02]  /*24a0*/  USEL UR4, UR37, UR4, !UP0 ;  /* 0x0000000425047287 */ /* 0x000fe4000c000000 */
[----:B------:R-:W-:-:S02]  /*24b0*/  @UP3 USHF.R.U32.HI UR8, URZ, UR11, UR22 ;  /* 0x0000000bff083299 */ /* 0x000fc40008011616 */
[----:B------:R-:W-:Y:S02]  /*24c0*/  UIMAD UR9, UR40, UR7, URZ ;  /* 0x00000007280972a4 */ /* 0x000fe4000f8e02ff */
[----:B------:R-:W-:Y:S02]  /*24d0*/  USEL UR7, UR38, UR13, !UP2 ;  /* 0x0000000d26077287 */ /* 0x000fe4000d000000 */
[----:B------:R-:W-:Y:S02]  /*24e0*/  UIMAD UR12, UR40, UR8, URZ ;  /* 0x00000008280c72a4 */ /* 0x000fe4000f8e02ff */
[----:B------:R-:W-:Y:S02]  /*24f0*/  UISETP.GE.AND UP0, UPT, UR4, UR9, UPT ;  /* 0x000000090400728c */ /* 0x000fe4000bf06270 */
[----:B------:R-:W-:Y:S02]  /*2500*/  UIMAD.WIDE.U32 UR16, UR4, UR10, URZ ;  /* 0x0000000a041072a5 */ /* 0x000fe4000f8e00ff */
[----:B------:R-:W-:-:S02]  /*2510*/  UISETP.GE.OR UP0, UPT, UR7, UR12, UP0 ;  /* 0x0000000c0700728c */ /* 0x000fc40008706670 */
        /* <DEDUP_REMOVED lines=19> */
.L_x_40:
[----:B------:R-:W2:Y:S02]  /*2650*/  LDCU UR4, c[0x0][0xb30] ;  /* 0x00016600ff0477ac */ /* 0x000ea40008000800 */
[----:B--2---:R-:W-:-:S09]  /*2660*/  UISETP.NE.AND UP0, UPT, UR4, 0x1, UPT ;  /* 0x000000010400788c */ /* 0x004fd2000bf05270 */
[----:B------:R-:W-:Y:S05]  /*2670*/  BRA.U UP0, `(.L_x_41) ;  /* 0x0000000100447547 */ /* 0x000fea000b800000 */
        /* <DEDUP_REMOVED lines=17> */
.L_x_41:
[----:B------:R-:W-:Y:S01]  /*2790*/  VIADD R11, R11, 0x1 ;  /* 0x000000010b0b7836 */ /* 0x000fe20000000000 */
[----:B------:R-:W-:Y:S01]  /*27a0*/  PLOP3.LUT P1, PT, PT, PT, PT, 0x80, 0x8 ;  /* 0x000000000008781c */ /* 0x000fe20003f2f070 */
[----:B------:R-:W-:Y:S02]  /*27b0*/  UIADD3 UR46, UPT, UPT, UR38, UR57, URZ ;  /* 0x00000039262e7290 */ /* 0x000fe4000fffe0ff */
[----:B------:R-:W-:Y:S01]  /*27c0*/  UIADD3 UR45, UPT, UPT, UR37, UR60, URZ ;  /* 0x0000003c252d7290 */ /* 0x000fe2000fffe0ff */
[----:B------:R-:W-:-:S04]  /*27d0*/  ISETP.NE.AND P0, PT, R11, 0x2, PT ;  /* 0x000000020b00780c */ /* 0x000fc80003f05270 */
[----:B-1----:R-:W-:Y:S02]  /*27e0*/  SEL R0, RZ, 0x1, P0 ;  /* 0x00000001ff007807 */ /* 0x002fe40000000000 */
[----:B------:R-:W-:Y:S02]  /*27f0*/  SEL R11, R11, RZ, P0 ;  /* 0x000000ff0b0b7207 */ /* 0x000fe40000000000 */
[----:B------:R-:W-:Y:S01]  /*2800*/  LOP3.LUT R10, R10, R0, RZ, 0x3c, !PT ;  /* 0x000000000a0a7212 */ /* 0x000fe200078e3cff */
[----:B------:R-:W-:Y:S06]  /*2810*/  BRA.U UP1, `(.L_x_42) ;  /* 0xfffffff101307547 */ /* 0x000fec000b83ffff */
[----:B------:R-:W-:Y:S01]  /*2820*/  UIADD3 UR7, UPT, UPT, UR6, 0x28, URZ ;  /* 0x0000002806077890 */ /* 0x000fe2000fffe0ff */
[----:B------:R-:W-:-:S03]  /*2830*/  SHF.L.U32 R2, R12, 0x1f, RZ ;  /* 0x0000001f0c027819 */ /* 0x000fc600000006ff */
[----:B------:R-:W-:-:S09]  /*2840*/  ULEA UR4, UR5, UR7, 0x3 ;  /* 0x0000000705047291 */ /* 0x000fd2000f8e18ff */
[----:B------:R-:W1:Y:S02]  /*2850*/  SYNCS.PHASECHK.TRANS64.TRYWAIT P0, [UR4], R2 ;  /* 0x00000002ff0075a7 */ /* 0x000e640008001104 */
[----:B-1----:R-:W-:Y:S05]  /*2860*/  @!P0 BRA `(.L_x_43) ;  /* 0x0000004000bc8947 */ /* 0x002fea0003800000 */
.L_x_108:
[----:B------:R-:W-:-:S04]  /*2870*/  UIADD3 UR4, UPT, UPT, UR5, 0x1, URZ ;  /* 0x0000000105047890 */ /* 0x000fc8000fffe0ff */
[----:B------:R-:W-:-:S04]  /*2880*/  UISETP.NE.AND UP0, UPT, UR4, 0x5, UPT ;  /* 0x000000050400788c */ /* 0x000fc8000bf05270 */
[----:B------:R-:W-:Y:S02]  /*2890*/  USEL UR6, URZ, 0x1, UP0 ;  /* 0x00000001ff067887 */ /* 0x000fe40008000000 */
[----:B------:R-:W-:-:S04]  /*28a0*/  USEL UR4, UR4, URZ, UP0 ;  /* 0x000000ff04047287 */ /* 0x000fc80008000000 */
[----:B------:R-:W-:Y:S01]  /*28b0*/  ULEA UR5, UR4, UR7, 0x3 ;  /* 0x0000000704057291 */ /* 0x000fe2000f8e18ff */
[----:B-1----:R-:W-:-:S04]  /*28c0*/  LOP3.LUT R2, R12, UR6, RZ, 0x3c, !PT ;  /* 0x000000060c027c12 */ /* 0x002fc8000f8e3cff */
[----:B------:R-:W-:-:S04]  /*28d0*/  SHF.L.U32 R3, R2, 0x1f, RZ ;  /* 0x0000001f02037819 */ /* 0x000fc800000006ff */
[----:B------:R-:W1:Y:S02]  /*28e0*/  SYNCS.PHASECHK.TRANS64.TRYWAIT P0, [UR5], R3 ;  /* 0x00000003ff0075a7 */ /* 0x000e640008001105 */
[----:B-1----:R-:W-:Y:S05]  /*28f0*/  @!P0 BRA `(.L_x_44) ;  /* 0x0000004000b08947 */ /* 0x002fea0003800000 */
.L_x_110:
[----:B------:R-:W-:-:S04]  /*2900*/  UIADD3 UR4, UPT, UPT, UR4, 0x1, URZ ;  /* 0x0000000104047890 */ /* 0x000fc8000fffe0ff */
[----:B------:R-:W-:-:S04]  /*2910*/  UISETP.NE.AND UP0, UPT, UR4, 0x5, UPT ;  /* 0x000000050400788c */ /* 0x000fc8000bf05270 */
[----:B------:R-:W-:Y:S02]  /*2920*/  USEL UR6, URZ, 0x1, UP0 ;  /* 0x00000001ff067887 */ /* 0x000fe40008000000 */
[----:B------:R-:W-:-:S04]  /*2930*/  USEL UR4, UR4, URZ, UP0 ;  /* 0x000000ff04047287 */ /* 0x000fc80008000000 */
[----:B------:R-:W-:Y:S01]  /*2940*/  ULEA UR5, UR4, UR7, 0x3 ;  /* 0x0000000704057291 */ /* 0x000fe2000f8e18ff */
[----:B------:R-:W-:-:S04]  /*2950*/  LOP3.LUT R2, R2, UR6, RZ, 0x3c, !PT ;  /* 0x0000000602027c12 */ /* 0x000fc8000f8e3cff */
[----:B-1----:R-:W-:-:S04]  /*2960*/  SHF.L.U32 R3, R2, 0x1f, RZ ;  /* 0x0000001f02037819 */ /* 0x002fc800000006ff */
[----:B------:R-:W1:Y:S02]  /*2970*/  SYNCS.PHASECHK.TRANS64.TRYWAIT P0, [UR5], R3 ;  /* 0x00000003ff0075a7 */ /* 0x000e640008001105 */
[----:B-1----:R-:W-:Y:S05]  /*2980*/  @!P0 BRA `(.L_x_45) ;  /* 0x0000004000a48947 */ /* 0x002fea0003800000 */
.L_x_112:
        /* <DEDUP_REMOVED lines=9> */
.L_x_114:
[----:B------:R-:W-:-:S04]  /*2a20*/  UIADD3 UR4, UPT, UPT, UR4, 0x1, URZ ;  /* 0x0000000104047890 */ /* 0x000fc8000fffe0ff */
[----:B------:R-:W-:-:S04]  /*2a30*/  UISETP.NE.AND UP0, UPT, UR4, 0x5, UPT ;  /* 0x000000050400788c */ /* 0x000fc8000bf05270 */
[----:B------:R-:W-:Y:S02]  /*2a40*/  USEL UR5, URZ, 0x1, UP0 ;  /* 0x00000001ff057887 */ /* 0x000fe40008000000 */
[----:B------:R-:W-:-:S04]  /*2a50*/  USEL UR4, UR4, URZ, UP0 ;  /* 0x000000ff04047287 */ /* 0x000fc80008000000 */
[----:B------:R-:W-:Y:S01]  /*2a60*/  ULEA UR4, UR4, UR7, 0x3 ;  /* 0x0000000704047291 */ /* 0x000fe2000f8e18ff */
[----:B------:R-:W-:-:S04]  /*2a70*/  LOP3.LUT R2, R2, UR5, RZ, 0x3c, !PT ;  /* 0x0000000502027c12 */ /* 0x000fc8000f8e3cff */
[----:B------:R-:W-:Y:S01]  /*2a80*/  SHF.L.U32 R2, R2, 0x1f, RZ ;  /* 0x0000001f02027819 */ /* 0x000fe200000006ff */
[----:B-1----:R-:W-:-:S07]  /*2a90*/  IMAD.U32 R0, RZ, RZ, UR4 ;  /* 0x00000004ff007e24 */ /* 0x002fce000f8e00ff */
.L_x_47:
[----:B-1----:R1:W2:Y:S02]  /*2aa0*/  SYNCS.PHASECHK.TRANS64.TRYWAIT P0, [R0+URZ], R2 ;  /* 0x00000002000075a7 */ /* 0x0022a400080011ff */
[----:B--2---:R-:W-:Y:S05]  /*2ab0*/  @!P0 NANOSLEEP.SYNCS 0x989680 ;  /* 0x009896800000895d */ /* 0x004fea0003900000 */
[----:B------:R-:W2:Y:S02]  /*2ac0*/  @!P0 SYNCS.PHASECHK.TRANS64 P0, [R0+URZ], R2 ;  /* 0x00000002000085a7 */ /* 0x000ea400080010ff */
[----:B--2---:R-:W-:Y:S05]  /*2ad0*/  @P0 EXIT ;  /* 0x000000000000094d */ /* 0x004fea0003800000 */
[----:B------:R-:W-:Y:S05]  /*2ae0*/  BRA `(.L_x_47) ;  /* 0xfffffffc00ec7947 */ /* 0x000fea000383ffff */
.L_x_22:
[----:B------:R-:W-:-:S04]  /*2af0*/  UISETP.NE.AND UP0, UPT, UR48, URZ, UPT ;  /* 0x000000ff3000728c */ /* 0x000fc8000bf05270 */
[----:B------:R-:W-:-:S09]  /*2b00*/  UISETP.NE.OR UP0, UPT, UR22, 0x1, UP0 ;  /* 0x000000011600788c */ /* 0x000fd20008705670 */
[----:B------:R-:W-:Y:S05]  /*2b10*/  BRA.U UP0, `(.L_x_48) ;  /* 0x0000000500487547 */ /* 0x000fea000b800000 */
[----:B------:R-:W-:Y:S01]  /*2b20*/  ISETP.GE.U32.AND P2, PT, R0, 0x4, PT ;  /* 0x000000040000780c */ /* 0x000fe20003f46070 */
[----:B------:R-:W-:Y:S01]  /*2b30*/  IMAD.MOV.U32 R12, RZ, RZ, 0x1 ;  /* 0x00000001ff0c7424 */ /* 0x000fe200078e00ff */
[----:B------:R-:W-:Y:S02]  /*2b40*/  CS2R R10, SRZ ;  /* 0x00000000000a7805 */ /* 0x000fe4000001ff00 */
[----:B------:R-:W-:Y:S01]  /*2b50*/  CS2R R8, SRZ ;  /* 0x0000000000087805 */ /* 0x000fe2000001ff00 */
[----:B------:R-:W-:Y:S01]  /*2b60*/  UMOV UR6, 0x400 ;  /* 0x0000040000067882 */ /* 0x000fe20000000000 */
[----:B------:R-:W-:Y:S01]  /*2b70*/  UMOV UR5, URZ ;  /* 0x000000ff00057c82 */ /* 0x000fe20008000000 */
[----:B------:R-:W-:-:S12]  /*2b80*/  ULEA UR6, UR48, UR6, 0x18 ;  /* 0x0000000630067291 */ /* 0x000fd8000f8ec0ff */
.L_x_52:
[----:B------:R-:W-:Y:S02]  /*2b90*/  LEA R2, R8, UR6, 0x3 ;  /* 0x0000000608027c11 */ /* 0x000fe4000f8e18ff */
[----:B------:R-:W-:-:S03]  /*2ba0*/  SHF.L.U32 R4, R9, 0x1f, RZ ;  /* 0x0000001f09047819 */ /* 0x000fc600000006ff */
[----:B------:R-:W-:Y:S01]  /*2bb0*/  VIADD R5, R2, 0xe0 ;  /* 0x000000e002057836 */ /* 0x000fe20000000000 */
[----:B------:R-:W2:Y:S02]  /*2bc0*/  SYNCS.PHASECHK.TRANS64.TRYWAIT P0, [R2+URZ+0xd0], R4 ;  /* 0x0000d004020075a7 */ /* 0x000ea400080011ff */
[----:B--2---:R-:W-:Y:S05]  /*2bd0*/  @!P0 BRA `(.L_x_49) ;  /* 0x0000004000408947 */ /* 0x004fea0003800000 */
.L_x_115:
[----:B------:R-:W-:Y:S01]  /*2be0*/  ULEA UR4, UR5, UR6, 0x3 ;  /* 0x0000000605047291 */ /* 0x000fe2000f8e18ff */
[----:B--2---:R-:W-:Y:S01]  /*2bf0*/  PRMT R2, RZ, 0x654, R5 ;  /* 0x00000654ff027816 */ /* 0x004fe20000000005 */
[----:B------:R-:W-:Y:S01]  /*2c00*/  @!P2 IMAD.MOV.U32 R4, RZ, RZ, 0x10 ;  /* 0x00000010ff04a424 */ /* 0x000fe200078e00ff */
[----:B------:R-:W-:Y:S01]  /*2c10*/  SHF.L.U32 R5, R12, 0x1f, RZ ;  /* 0x0000001f0c057819 */ /* 0x000fe200000006ff */
[----:B------:R-:W-:Y:S01]  /*2c20*/  UIADD3 UR7, UPT, UPT, UR4, 0x70, URZ ;  /* 0x0000007004077890 */ /* 0x000fe2000fffe0ff */
[----:B------:R2:W-:Y:S05]  /*2c30*/  SYNCS.ARRIVE.TRANS64.RED.A1T0 RZ, [R2+URZ], RZ ;  /* 0x000000ff02ff79a7 */ /* 0x0005ea00081004ff */
[----:B------:R-:W-:Y:S01]  /*2c40*/  IMAD.U32 R6, RZ, RZ, UR7 ;  /* 0x00000007ff067e24 */ /* 0x000fe2000f8e00ff */
[----:B------:R-:W3:Y:S04]  /*2c50*/  SYNCS.PHASECHK.TRANS64.TRYWAIT P0, [UR4+0x80], R5 ;  /* 0x00008005ff0075a7 */ /* 0x000ee80008001104 */
[----:B------:R-:W-:Y:S01]  /*2c60*/  PRMT R6, R0, 0x654, R6 ;  /* 0x0000065400067816 */ /* 0x000fe20000000006 */
[----:B--23--:R-:W-:Y:S06]  /*2c70*/  @!P0 BRA `(.L_x_50) ;  /* 0x00000040002c8947 */ /* 0x00cfec0003800000 */
.L_x_117:
[----:B------:R-:W-:Y:S01]  /*2c80*/  ULEA UR8, UR5, UR6, 0x4 ;  /* 0x0000000605087291 */ /* 0x000fe2000f8e20ff */
[----:B------:R-:W-:Y:S01]  /*2c90*/  SEL R3, R6, R3, !P2 ;  /* 0x0000000306037207 */ /* 0x000fe20005000000 */
[----:B------:R-:W-:Y:S01]  /*2ca0*/  UIADD3 UR9, UPT, UPT, UR4, 0x70, URZ ;  /* 0x0000007004097890 */ /* 0x000fe2000fffe0ff */
[----:B--2---:R-:W-:Y:S01]  /*2cb0*/  LEA R2, R11, UR6, 0x3 ;  /* 0x000000060b027c11 */ /* 0x004fe2000f8e18ff */
[----:B------:R-:W-:Y:S01]  /*2cc0*/  UIADD3 UR8, UPT, UPT, UR8, 0x100, URZ ;  /* 0x0000010008087890 */ /* 0x000fe2000fffe0ff */
[----:B------:R2:W-:Y:S01]  /*2cd0*/  @!P2 SYNCS.ARRIVE.TRANS64.RED RZ, [R3+URZ], R4 ;  /* 0x0000000403ffa9a7 */ /* 0x0005e200080004ff */
[----:B------:R-:W-:Y:S01]  /*2ce0*/  UIADD3 UR4, UPT, UPT, UR5, 0x1, URZ ;  /* 0x0000000105047890 */ /* 0x000fe2000fffe0ff */
[----:B------:R-:W-:-:S03]  /*2cf0*/  VIADD R8, R8, 0x1 ;  /* 0x0000000108087836 */ /* 0x000fc60000000000 */
[----:B------:R-:W-:Y:S02]  /*2d00*/  UISETP.NE.AND UP0, UPT, UR4, 0x2, UPT ;  /* 0x000000020400788c */ /* 0x000fe4000bf05270 */
[----:B------:R-:W-:Y:S01]  /*2d10*/  ISETP.NE.AND P0, PT, R8, 0x2, PT ;  /* 0x000000020800780c */ /* 0x000fe20003f05270 */
[----:B------:R-:W-:Y:S06]  /*2d20*/  UGETNEXTWORKID.BROADCAST [UR8], [UR9] ;  /* 0x00000000080073ca */ /* 0x000fec0008000100 */
[----:B------:R-:W-:Y:S02]  /*2d30*/  USEL UR7, URZ, 0x1, UP0 ;  /* 0x00000001ff077887 */ /* 0x000fe40008000000 */
[----:B------:R-:W-:-:S04]  /*2d40*/  USEL UR5, UR4, URZ, UP0 ;  /* 0x000000ff04057287 */ /* 0x000fc80008000000 */
[----:B------:R-:W-:Y:S02]  /*2d50*/  LOP3.LUT R12, R12, UR7, RZ, 0x3c, !PT ;  /* 0x000000070c0c7c12 */ /* 0x000fe4000f8e3cff */
[----:B--2---:R-:W-:-:S04]  /*2d60*/  SHF.L.U32 R4, R10, 0x1f, RZ ;  /* 0x0000001f0a047819 */ /* 0x004fc800000006ff */
[----:B------:R-:W2:Y:S02]  /*2d70*/  SYNCS.PHASECHK.TRANS64.TRYWAIT P1, [R2+URZ+0x70], R4 ;  /* 0x00007004020075a7 */ /* 0x000ea400080211ff */
[----:B--2---:R-:W-:Y:S05]  /*2d80*/  @!P1 BRA `(.L_x_51) ;  /* 0x0000004000009947 */ /* 0x004fea0003800000 */
.L_x_118:
[C---:B--2---:R-:W-:Y:S01]  /*2d90*/  LEA R4, R11.reuse, UR6, 0x4 ;  /* 0x000000060b047c11 */ /* 0x044fe2000f8e20ff */
[----:B------:R-:W-:Y:S01]  /*2da0*/  VIADD R2, R2, 0x80 ;  /* 0x0000008002027836 */ /* 0x000fe20000000000 */
[----:B------:R-:W-:Y:S01]  /*2db0*/  SEL R8, R8, RZ, P0 ;  /* 0x000000ff08087207 */ /* 0x000fe20000000000 */
[----:B------:R-:W-:-:S03]  /*2dc0*/  VIADD R11, R11, 0x1 ;  /* 0x000000010b0b7836 */ /* 0x000fc60000000000 */
[----:B------:R-:W2:Y:S01]  /*2dd0*/  LDS.128 R4, [R4+0x100] ;  /* 0x0001000004047984 */ /* 0x000ea20000000c00 */
[----:B------:R-:W-:Y:S02]  /*2de0*/  PRMT R2, RZ, 0x654, R2 ;  /* 0x00000654ff027816 */ /* 0x000fe40000000002 */
[C---:B------:R-:W-:Y:S01]  /*2df0*/  ISETP.NE.AND P1, PT, R11.reuse, 0x2, PT ;  /* 0x000000020b00780c */ /* 0x040fe20003f25270 */
[----:B------:R-:W-:Y:S01]  /*2e00*/  @!PT LDS RZ, [RZ] ;  /* 0x00000000fffff984 */ /* 0x000fe20000000800 */
[----:B------:R-:W-:Y:S01]  /*2e10*/  @!PT LDS RZ, [RZ] ;  /* 0x00000000fffff984 */ /* 0x000fe20000000800 */
[----:B------:R-:W-:Y:S01]  /*2e20*/  @!PT LDS RZ, [RZ] ;  /* 0x00000000fffff984 */ /* 0x000fe20000000800 */
[----:B------:R-:W-:Y:S01]  /*2e30*/  @!PT LDS RZ, [RZ] ;  /* 0x00000000fffff984 */ /* 0x000fe20000000800 */
[----:B------:R3:W-:Y:S06]  /*2e40*/  MEMBAR.ALL.CTA ;  /* 0x0000000000007992 */ /* 0x0007ec0000008000 */
[----:B---3--:R-:W3:Y:S01]  /*2e50*/  FENCE.VIEW.ASYNC.S ;  /* 0x00000000000073c6 */ /* 0x008ee20000000000 */
[----:B------:R-:W-:Y:S01]  /*2e60*/  SEL R11, R11, RZ, P1 ;  /* 0x000000ff0b0b7207 */ /* 0x000fe20000800000 */
[----:B---3--:R3:W-:Y:S01]  /*2e70*/  SYNCS.ARRIVE.TRANS64.RED.A1T0 RZ, [R2+URZ], RZ ;  /* 0x000000ff02ff79a7 */ /* 0x0087e200081004ff */
[----:B--2---:R-:W-:-:S02]  /*2e80*/  LOP3.LUT P3, RZ, R6, 0x1, RZ, 0xc0, !PT ;  /* 0x0000000106ff7812 */ /* 0x004fc4000786c0ff */
[----:B------:R-:W-:-:S04]  /*2e90*/  SEL R4, RZ, 0x1, P1 ;  /* 0x00000001ff047807 */ /* 0x000fc80000800000 */
[----:B------:R-:W-:Y:S02]  /*2ea0*/  LOP3.LUT R10, R10, R4, RZ, 0x3c, !PT ;  /* 0x000000040a0a7212 */ /* 0x000fe400078e3cff */
[----:B---3--:R-:W-:-:S04]  /*2eb0*/  SEL R2, RZ, 0x1, P0 ;  /* 0x00000001ff027807 */ /* 0x008fc80000000000 */
[----:B------:R-:W-:Y:S01]  /*2ec0*/  LOP3.LUT R9, R9, R2, RZ, 0x3c, !PT ;  /* 0x0000000209097212 */ /* 0x000fe200078e3cff */
[----:B------:R-:W-:Y:S06]  /*2ed0*/  @P3 BRA `(.L_x_52) ;  /* 0xfffffffc002c3947 */ /* 0x000fec000383ffff */
[----:B------:R-:W-:Y:S01]  /*2ee0*/  ULEA UR4, UR5, UR6, 0x3 ;  /* 0x0000000605047291 */ /* 0x000fe2000f8e18ff */
[----:B------:R-:W-:-:S08]  /*2ef0*/  SHF.L.U32 R2, R12, 0x1f, RZ ;  /* 0x0000001f0c027819 */ /* 0x000fd000000006ff */
[----:B------:R-:W2:Y:S02]  /*2f00*/  SYNCS.PHASECHK.TRANS64 P0, [UR4+0x80], R2 ;  /* 0x00008002ff0075a7 */ /* 0x000ea40008001004 */
[----:B--2---:R-:W-:Y:S05]  /*2f10*/  @P0 BRA `(.L_x_53) ;  /* 0x0000000000080947 */ /* 0x004fea0003800000 */
[----:B------:R-:W2:Y:S02]  /*2f20*/  SYNCS.PHASECHK.TRANS64.TRYWAIT P0, [UR4+0x80], R2 ;  /* 0x00008002ff0075a7 */ /* 0x000ea40008001104 */
[----:B--2---:R-:W-:Y:S05]  /*2f30*/  @!P0 BRA `(.L_x_54) ;  /* 0x0000003c00a88947 */ /* 0x004fea0003800000 */
.L_x_53:
[----:B------:R-:W-:-:S04]  /*2f40*/  UIADD3 UR7, UPT, UPT, UR5, 0x1, URZ ;  /* 0x0000000105077890 */ /* 0x000fc8000fffe0ff */
[----:B------:R-:W-:-:S04]  /*2f50*/  UISETP.NE.AND UP0, UPT, UR7, 0x2, UPT ;  /* 0x000000020700788c */ /* 0x000fc8000bf05270 */
[----:B------:R-:W-:Y:S02]  /*2f60*/  USEL UR8, URZ, 0x1, UP0 ;  /* 0x00000001ff087887 */ /* 0x000fe40008000000 */
[----:B------:R-:W-:-:S04]  /*2f70*/  USEL UR7, UR7, URZ, UP0 ;  /* 0x000000ff07077287 */ /* 0x000fc80008000000 */
[----:B------:R-:W-:Y:S01]  /*2f80*/  ULEA UR7, UR7, UR6, 0x3 ;  /* 0x0000000607077291 */ /* 0x000fe2000f8e18ff */
[----:B--2---:R-:W-:-:S04]  /*2f90*/  LOP3.LUT R2, R12, UR8, RZ, 0x3c, !PT ;  /* 0x000000080c027c12 */ /* 0x004fc8000f8e3cff */
[----:B------:R-:W-:-:S04]  /*2fa0*/  SHF.L.U32 R0, R2, 0x1f, RZ ;  /* 0x0000001f02007819 */ /* 0x000fc800000006ff */
[----:B------:R-:W2:Y:S02]  /*2fb0*/  SYNCS.PHASECHK.TRANS64 P0, [UR7+0x80], R0 ;  /* 0x00008000ff0075a7 */ /* 0x000ea40008001007 */
[----:B-12---:R-:W-:Y:S05]  /*2fc0*/  @P0 EXIT ;  /* 0x000000000000094d */ /* 0x006fea0003800000 */
[----:B------:R-:W-:Y:S02]  /*2fd0*/  SHF.L.U32 R2, R2, 0x1f, RZ ;  /* 0x0000001f02027819 */ /* 0x000fe400000006ff */
[----:B------:R-:W-:-:S07]  /*2fe0*/  MOV R0, UR7 ;  /* 0x0000000700007c02 */ /* 0x000fce0008000f00 */
.L_x_55:
[----:B-1----:R1:W2:Y:S02]  /*2ff0*/  SYNCS.PHASECHK.TRANS64.TRYWAIT P0, [R0+URZ+0x80], R2 ;  /* 0x00008002000075a7 */ /* 0x0022a400080011ff */
[----:B--2---:R-:W-:Y:S05]  /*3000*/  @!P0 NANOSLEEP.SYNCS 0x989680 ;  /* 0x009896800000895d */ /* 0x004fea0003900000 */
[----:B------:R-:W2:Y:S02]  /*3010*/  @!P0 SYNCS.PHASECHK.TRANS64 P0, [R0+URZ+0x80], R2 ;  /* 0x00008002000085a7 */ /* 0x000ea400080010ff */
[----:B--2---:R-:W-:Y:S05]  /*3020*/  @P0 EXIT ;  /* 0x000000000000094d */ /* 0x004fea0003800000 */
[----:B------:R-:W-:Y:S05]  /*3030*/  BRA `(.L_x_55) ;  /* 0xfffffffc00ec7947 */ /* 0x000fea000383ffff */
.L_x_48:
[----:B------:R-:W-:Y:S05]  /*3040*/  BRA.U UP4, `(.L_x_56) ;  /* 0x0000000d04d47547 */ /* 0x000fea000b800000 */
[----:B------:R-:W-:Y:S01]  /*3050*/  UMOV UR4, 0x40 ;  /* 0x0000004000047882 */ /* 0x000fe20000000000 */
[----:B------:R-:W-:Y:S01]  /*3060*/  NOP ;  /* 0x0000000000007918 */ /* 0x000fe20000000000 */
[----:B------:R-:W-:Y:S01]  /*3070*/  ULEA UR5, UR48, UR4, 0x18 ;  /* 0x0000000430057291 */ /* 0x000fe2000f8ec0ff */
[----:B------:R-:W-:Y:S02]  /*3080*/  UMOV UR6, 0x400 ;  /* 0x0000040000067882 */ /* 0x000fe40000000000 */
[----:B------:R-:W-:-:S06]  /*3090*/  ULEA UR6, UR48, UR6, 0x18 ;  /* 0x0000000630067291 */ /* 0x000fcc000f8ec0ff */
[----:B------:R-:W2:Y:S02]  /*30a0*/  LDS.U8 R0, [UR5+0x1c] ;  /* 0x00001c05ff007984 */ /* 0x000ea40008000000 */
[----:B--2---:R-:W-:-:S13]  /*30b0*/  ISETP.NE.AND P0, PT, R0, RZ, PT ;  /* 0x000000ff0000720c */ /* 0x004fda0003f05270 */
[----:B------:R-:W-:Y:S05]  /*30c0*/  @P0 BRA `(.L_x_57) ;  /* 0x0000000000580947 */ /* 0x000fea0003800000 */
[----:B------:R-:W-:-:S13]  /*30d0*/  ELECT P0, URZ, PT ;  /* 0x0000000000ff782f */ /* 0x000fda0003800000 */
[----:B------:R-:W-:Y:S05]  /*30e0*/  @!P0 BRA `(.L_x_58) ;  /* 0x0000000000608947 */ /* 0x000fea0003800000 */
[----:B------:R-:W-:Y:S01]  /*30f0*/  UMOV UR4, 0x10 ;  /* 0x0000001000047882 */ /* 0x000fe20000000000 */
[----:B------:R-:W-:Y:S01]  /*3100*/  HFMA2 R0, -RZ, RZ, 0, 5.9604644775390625e-08 ;  /* 0x00000001ff007431 */ /* 0x000fe200000001ff */
[----:B------:R-:W-:-:S03]  /*3110*/  MOV R3, 0xffff ;  /* 0x0000ffff00037802 */ /* 0x000fc60000000f00 */
[----:B------:R-:W-:Y:S04]  /*3120*/  DEPBAR.LE SB2, 0x36 ;  /* 0x0000ad800000791a */ /* 0x000fe80000000000 */
[----:B------:R-:W2:Y:S02]  /*3130*/  UTCATOMSWS.FIND_AND_SET.ALIGN UP0, UR4, UR4 ;  /* 0x00000004000475e3 */ /* 0x000ea40008000800 */
[----:B--2---:R-:W-:Y:S01]  /*3140*/  MOV R4, UR4 ;  /* 0x0000000400047c02 */ /* 0x004fe20008000f00 */
[----:B------:R-:W-:Y:S06]  /*3150*/  BRA.U UP0, `(.L_x_59) ;  /* 0x0000000100187547 */ /* 0x000fec000b800000 */
.L_x_60:
[----:B------:R-:W-:Y:S05]  /*3160*/  NANOSLEEP 0x64 ;  /* 0x000000640000795d */ /* 0x000fea0003800000 */
[----:B------:R-:W-:-:S05]  /*3170*/  UMOV UR4, 0x10 ;  /* 0x0000001000047882 */ /* 0x000fca0000000000 */
[----:B------:R-:W-:Y:S04]  /*3180*/  DEPBAR.LE SB2, 0x36 ;  /* 0x0000ad800000791a */ /* 0x000fe80000000000 */
[----:B------:R-:W2:Y:S02]  /*3190*/  UTCATOMSWS.FIND_AND_SET.ALIGN UP0, UR4, UR4 ;  /* 0x00000004000475e3 */ /* 0x000ea40008000800 */
[----:B--2---:R-:W-:Y:S01]  /*31a0*/  MOV R4, UR4 ;  /* 0x0000000400047c02 */ /* 0x004fe20008000f00 */
[----:B------:R-:W-:Y:S05]  /*31b0*/  BRA.U !UP0, `(.L_x_60) ;  /* 0xfffffffd08e87547 */ /* 0x000fea000b83ffff */
.L_x_59:
[-C--:B------:R-:W-:Y:S02]  /*31c0*/  SHF.L.U32 R3, R3, R4.reuse, RZ ;  /* 0x0000000403037219 */ /* 0x080fe400000006ff */
[----:B------:R-:W-:Y:S01]  /*31d0*/  SHF.L.U32 R0, R0, R4, RZ ;  /* 0x0000000400007219 */ /* 0x000fe200000006ff */
[----:B------:R-:W-:Y:S02]  /*31e0*/  IMAD.SHL.U32 R4, R4, 0x20, RZ ;  /* 0x0000002004047824 */ /* 0x000fe400078e00ff */
[----:B------:R2:W-:Y:S04]  /*31f0*/  ATOMS.OR RZ, [UR5+0x14], R3 ;  /* 0x00001403ffff798c */ /* 0x0005e8000b000005 */
[----:B------:R2:W-:Y:S04]  /*3200*/  ATOMS.OR RZ, [UR5+0x18], R0 ;  /* 0x00001800ffff798c */ /* 0x0005e8000b000005 */
[----:B------:R2:W-:Y:S01]  /*3210*/  STS [UR6+0x120], R4 ;  /* 0x00012004ff007988 */ /* 0x0005e20008000806 */
[----:B------:R-:W-:Y:S05]  /*3220*/  BRA `(.L_x_58) ;  /* 0x0000000000107947 */ /* 0x000fea0003800000 */
.L_x_57:
[----:B------:R-:W-:Y:S02]  /*3230*/  MOV R0, 0xffffffff ;  /* 0xffffffff00007802 */ /* 0x000fe40000000f00 */
[----:B------:R-:W-:-:S03]  /*3240*/  MOV R4, 0x3270 ;  /* 0x0000327000047802 */ /* 0x000fc60000000f00 */
[----:B------:R2:W-:Y:S04]  /*3250*/  STS [UR6+0x120], R0 ;  /* 0x00012000ff007988 */ /* 0x0005e80008000806 */
[----:B-12--5:R-:W-:Y:S05]  /*3260*/  CALL.REL.NOINC `($__internal_1_$__cuda_sm10x_tcgen05_guardrail_trap_phase_invalid_during_alloc) ;  /* 0x0000004000287944 */ /* 0x026fea0003c00000 */
.L_x_58:
[----:B------:R-:W-:Y:S05]  /*3270*/  WARPSYNC.ALL ;  /* 0x0000000000007948 */ /* 0x000fea0003800000 */
[----:B------:R-:W3:Y:S01]  /*3280*/  S2UR UR4, SR_CgaCtaId ;  /* 0x00000000000479c3 */ /* 0x000ee20000008800 */
[----:B------:R-:W-:Y:S01]  /*3290*/  UMOV UR26, 0x400 ;  /* 0x00000400001a7882 */ /* 0x000fe20000000000 */
[----:B------:R-:W-:-:S06]  /*32a0*/  NOP ;  /* 0x0000000000007918 */ /* 0x000fcc0000000000 */
[----:B------:R-:W-:Y:S06]  /*32b0*/  BAR.ARV 0x6, 0xa0 ;  /* 0x0182800000007b1d */ /* 0x000fec0000002000 */
[----:B------:R-:W4:Y:S01]  /*32c0*/  LDCU UR5, c[0x0][0x38c] ;  /* 0x00007180ff0577ac */ /* 0x000f220008000800 */
[----:B------:R-:W-:Y:S01]  /*32d0*/  LOP3.LUT R2, R2, 0xffff, RZ, 0xc0, !PT ;  /* 0x0000ffff02027812 */ /* 0x000fe200078ec0ff */
[----:B------:R-:W-:Y:S01]  /*32e0*/  IMAD.MOV.U32 R11, RZ, RZ, 0x1 ;  /* 0x00000001ff0b7424 */ /* 0x000fe200078e00ff */
[----:B------:R-:W-:Y:S01]  /*32f0*/  CS2R R8, SRZ ;  /* 0x0000000000087805 */ /* 0x000fe2000001ff00 */
[----:B------:R-:W1:Y:S01]  /*3300*/  LDCU UR7, c[0x0][0x38c] ;  /* 0x00007180ff0777ac */ /* 0x000e620008000800 */
[----:B------:R-:W-:Y:S01]  /*3310*/  R2UR UR27, R2 ;  /* 0x00000000021b72ca */ /* 0x000fe200000e0000 */
[----:B------:R-:W-:Y:S01]  /*3320*/  IMAD.MOV.U32 R10, RZ, RZ, RZ ;  /* 0x000000ffff0a7224 */ /* 0x000fe200078e00ff */
[----:B------:R-:W-:Y:S01]  /*3330*/  UMOV UR30, URZ ;  /* 0x000000ff001e7c82 */ /* 0x000fe20008000000 */
[----:B------:R-:W-:Y:S01]  /*3340*/  UMOV UR24, URZ ;  /* 0x000000ff00187c82 */ /* 0x000fe20008000000 */
[----:B---3--:R-:W-:Y:S01]  /*3350*/  ULEA UR26, UR4, UR26, 0x18 ;  /* 0x0000001a041a7291 */ /* 0x008fe2000f8ec0ff */
[----:B------:R-:W-:Y:S01]  /*3360*/  UMOV UR38, 0x0 ;  /* 0x0000000000267882 */ /* 0x000fe20000000000 */
[----:B------:R-:W-:-:S02]  /*3370*/  UMOV UR39, 0x4100010 ;  /* 0x0410001000277882 */ /* 0x000fc40000000000 */
[----:B------:R-:W-:Y:S02]  /*3380*/  UIADD3 UR4, UPT, UPT, UR26, 0x2400, URZ ;  /* 0x000024001a047890 */ /* 0x000fe4000fffe0ff */
[----:B------:R-:W-:Y:S02]  /*3390*/  UIADD3 UR6, UPT, UPT, UR26, 0xc400, URZ ;  /* 0x0000c4001a067890 */ /* 0x000fe4000fffe0ff */
[----:B----4-:R-:W-:Y:S01]  /*33a0*/  UIADD3 UR5, UPT, UPT, UR5, 0x7f, URZ ;  /* 0x0000007f05057890 */ /* 0x010fe2000fffe0ff */
[----:B--2---:R-:W2:Y:S01]  /*33b0*/  LDS R0, [UR26+0x120] ;  /* 0x0001201aff007984 */ /* 0x004ea20008000800 */
[----:B-1----:R-:W-:Y:S01]  /*33c0*/  UMOV UR36, 0x0 ;  /* 0x0000000000247882 */ /* 0x002fe20000000000 */
[----:B------:R-:W-:Y:S01]  /*33d0*/  UMOV UR37, 0x4100010 ;  /* 0x0410001000257882 */ /* 0x000fe20000000000 */
[----:B------:R-:W-:Y:S02]  /*33e0*/  USHF.R.S32.HI UR40, URZ, 0x1f, UR5 ;  /* 0x0000001fff287899 */ /* 0x000fe40008011405 */
[----:B------:R-:W-:-:S02]  /*33f0*/  UISETP.GE.AND UP4, UPT, UR7, 0x1, UPT ;  /* 0x000000010700788c */ /* 0x000fc4000bf86270 */
[----:B------:R-:W-:Y:S02]  /*3400*/  ULEA.HI UR40, UR40, UR5, URZ, 0x7 ;  /* 0x0000000528287291 */ /* 0x000fe4000f8f38ff */
[----:B------:R-:W-:Y:S02]  /*3410*/  USHF.R.U32.HI UR5, URZ, 0x4, UR4 ;  /* 0x00000004ff057899 */ /* 0x000fe40008011604 */
[----:B------:R-:W-:Y:S02]  /*3420*/  USHF.R.S32.HI UR40, URZ, 0x7, UR40 ;  /* 0x00000007ff287899 */ /* 0x000fe40008011428 */
[----:B------:R-:W-:Y:S02]  /*3430*/  USHF.R.U32.HI UR4, URZ, 0x4, UR6 ;  /* 0x00000004ff047899 */ /* 0x000fe40008011606 */
[----:B------:R-:W-:Y:S02]  /*3440*/  UISETP.LT.AND UP0, UPT, UR40, 0x1, UPT ;  /* 0x000000012800788c */ /* 0x000fe4000bf01270 */
[----:B------:R-:W-:-:S02]  /*3450*/  ULOP3.LUT UR5, UR5, 0x3fff, URZ, 0xc0, !UPT ;  /* 0x00003fff05057892 */ /* 0x000fc4000f8ec0ff */
[----:B------:R-:W-:Y:S02]  /*3460*/  ULOP3.LUT UR4, UR4, 0x3fff, URZ, 0xc0, !UPT ;  /* 0x00003fff04047892 */ /* 0x000fe4000f8ec0ff */
[----:B------:R-:W-:Y:S02]  /*3470*/  USEL UR41, UR40, 0x1, !UP0 ;  /* 0x0000000128297887 */ /* 0x000fe4000c000000 */
[----:B------:R-:W-:Y:S02]  /*3480*/  ULOP3.LUT UR28, UR5, 0x10000, URZ, 0xfc, !UPT ;  /* 0x00010000051c7892 */ /* 0x000fe4000f8efcff */
[----:B------:R-:W-:Y:S02]  /*3490*/  ULOP3.LUT UR29, UR4, 0x10000, URZ, 0xfc, !UPT ;  /* 0x00010000041d7892 */ /* 0x000fe4000f8efcff */
[----:B------:R-:W-:Y:S01]  /*34a0*/  UIADD3 UR41, UPT, UPT, -UR41, URZ, URZ ;  /* 0x000000ff29297290 */ /* 0x000fe2000fffe1ff */
[----:B------:R-:W-:Y:S01]  /*34b0*/  UMOV UR34, 0x0 ;  /* 0x0000000000227882 */ /* 0x000fe20000000000 */
[----:B------:R-:W-:Y:S01]  /*34c0*/  UMOV UR35, 0x4100010 ;  /* 0x0410001000237882 */ /* 0x000fe20000000000 */
[----:B------:R-:W-:Y:S01]  /*34d0*/  UMOV UR32, 0x0 ;  /* 0x0000000000207882 */ /* 0x000fe20000000000 */
[----:B------:R-:W-:Y:S01]  /*34e0*/  UMOV UR33, 0x4100010 ;  /* 0x0410001000217882 */ /* 0x000fe20000000000 */
[----:B--2---:R-:W-:-:S15]  /*34f0*/  R2UR UR42, R0 ;  /* 0x00000000002a72ca */ /* 0x004fde00000e0000 */
.L_x_67:
[----:B------:R-:W-:Y:S02]  /*3500*/  LEA R0, R10, UR26, 0x3 ;  /* 0x0000001a0a007c11 */ /* 0x000fe4000f8e18ff */
[----:B------:R-:W-:Y:S02]  /*3510*/  SHF.L.U32 R2, R9, 0x1f, RZ ;  /* 0x0000001f09027819 */ /* 0x000fe400000006ff */
[----:B------:R-:W-:Y:S01]  /*3520*/  PLOP3.LUT P0, PT, PT, PT, UP4, 0x80, 0x8 ;  /* 0x000000000008781c */ /* 0x000fe20003f0f048 */
[----:B------:R-:W-:Y:S01]  /*3530*/  VIADD R3, R0, 0x80 ;  /* 0x0000008000037836 */ /* 0x000fe20000000000 */
[----:B-1----:R-:W1:Y:S02]  /*3540*/  SYNCS.PHASECHK.TRANS64.TRYWAIT P1, [R0+URZ+0x70], R2 ;  /* 0x00007002000075a7 */ /* 0x002e6400080211ff */
[----:B-1-3--:R-:W-:Y:S09]  /*3550*/  @!P1 BRA `(.L_x_61) ;  /* 0x0000003800389947 */ /* 0x00aff20003800000 */
.L_x_120:
[----:B------:R-:W-:Y:S01]  /*3560*/  LEA R4, R10, UR26, 0x4 ;  /* 0x0000001a0a047c11 */ /* 0x000fe2000f8e20ff */
[----:B------:R-:W-:Y:S01]  /*3570*/  @UP4 ULEA UR4, UR24, UR26, 0x3 ;  /* 0x0000001a18044291 */ /* 0x000fe2000f8e18ff */
[----:B------:R-:W-:Y:S01]  /*3580*/  PLOP3.LUT P2, PT, PT, PT, PT, 0x80, 0x8 ;  /* 0x000000000008781c */ /* 0x000fe20003f4f070 */
[----:B------:R-:W-:Y:S01]  /*3590*/  ULEA UR31, UR30, UR26, 0x3 ;  /* 0x0000001a1e1f7291 */ /* 0x000fe2000f8e18ff */
[----:B------:R-:W-:Y:S02]  /*35a0*/  PRMT R3, RZ, 0x654, R3 ;  /* 0x00000654ff037816 */ /* 0x000fe40000000003 */
[----:B------:R-:W2:Y:S01]  /*35b0*/  LDS.128 R4, [R4+0x100] ;  /* 0x0001000004047984 */ /* 0x000ea20000000c00 */
[----:B-1----:R-:W-:Y:S02]  /*35c0*/  @P0 SHF.L.U32 R2, R8, 0x1f, RZ ;  /* 0x0000001f08020819 */ /* 0x002fe400000006ff */
[----:B------:R-:W-:Y:S01]  /*35d0*/  SHF.L.U32 R0, R11, 0x1f, RZ ;  /* 0x0000001f0b007819 */ /* 0x000fe200000006ff */
[----:B------:R-:W-:Y:S01]  /*35e0*/  @!PT LDS RZ, [RZ] ;  /* 0x00000000fffff984 */ /* 0x000fe20000000800 */
[----:B------:R-:W-:Y:S01]  /*35f0*/  @!PT LDS RZ, [RZ] ;  /* 0x00000000fffff984 */ /* 0x000fe20000000800 */
[----:B------:R-:W-:Y:S01]  /*3600*/  @!PT LDS RZ, [RZ] ;  /* 0x00000000fffff984 */ /* 0x000fe20000000800 */
[----:B------:R-:W-:Y:S01]  /*3610*/  @!PT LDS RZ, [RZ] ;  /* 0x00000000fffff984 */ /* 0x000fe20000000800 */
[----:B------:R1:W-:Y:S06]  /*3620*/  MEMBAR.ALL.CTA ;  /* 0x0000000000007992 */ /* 0x0003ec0000008000 */
[----:B-1----:R-:W1:Y:S02]  /*3630*/  FENCE.VIEW.ASYNC.S ;  /* 0x00000000000073c6 */ /* 0x002e640000000000 */
[----:B-1----:R1:W-:Y:S01]  /*3640*/  SYNCS.ARRIVE.TRANS64.RED.A1T0 RZ, [R3+URZ], RZ ;  /* 0x000000ff03ff79a7 */ /* 0x0023e200081004ff */
[----:B------:R1:W3:Y:S01]  /*3650*/  @P0 SYNCS.PHASECHK.TRANS64.TRYWAIT P2, [UR4], R2 ;  /* 0x00000002ff0005a7 */ /* 0x0002e20008041104 */
[----:B------:R-:W-:Y:S01]  /*3660*/  ULEA.HI UR4, UR30, UR30, URZ, 0x1 ;  /* 0x0000001e1e047291 */ /* 0x000fe2000f8f08ff */
[----:B--2---:R-:W-:-:S03]  /*3670*/  LOP3.LUT P1, RZ, R6, 0x1, RZ, 0xc0, !PT ;  /* 0x0000000106ff7812 */ /* 0x004fc6000782c0ff */
[----:B------:R-:W-:Y:S02]  /*3680*/  USHF.L.U32 UR11, UR4, 0x5, URZ ;  /* 0x00000005040b7899 */ /* 0x000fe400080006ff */
[----:B------:R-:W-:Y:S02]  /*3690*/  ULOP3.LUT UR4, UR4, 0xffe, URZ, 0xc0, !UPT ;  /* 0x00000ffe04047892 */ /* 0x000fe4000f8ec0ff */
[----:B------:R-:W-:Y:S02]  /*36a0*/  ULOP3.LUT UR11, UR11, 0xffffffc0, URZ, 0xc0, !UPT ;  /* 0xffffffc00b0b7892 */ /* 0x000fe4000f8ec0ff */
[----:B------:R-:W-:Y:S02]  /*36b0*/  UIADD3 UR4, UPT, UPT, -UR4, UR30, URZ ;  /* 0x0000001e04047290 */ /* 0x000fe4000fffe1ff */
[----:B------:R-:W-:Y:S01]  /*36c0*/  UIADD3 UR11, UPT, UPT, UR42, UR11, URZ ;  /* 0x0000000b2a0b7290 */ /* 0x000fe2000fffe0ff */
[----:B------:R-:W2:Y:S03]  /*36d0*/  SYNCS.PHASECHK.TRANS64.TRYWAIT P0, [UR31+0xb0], R0 ;  /* 0x0000b000ff0075a7 */ /* 0x000ea6000800111f */
[----:B------:R-:W-:Y:S01]  /*36e0*/  ULEA UR11, UR4, UR11, 0x14 ;  /* 0x0000000b040b7291 */ /* 0x000fe2000f8ea0ff */
[----:B-123--:R-:W-:Y:S11]  /*36f0*/  @!P0 BRA `(.L_x_62) ;  /* 0x0000003400e48947 */ /* 0x00eff60003800000 */
.L_x_122:
[----:B------:R-:W-:Y:S01]  /*3700*/  IADD3 R10, PT, PT, R10, 0x1, RZ ;  /* 0x000000010a0a7810 */ /* 0x000fe20007ffe0ff */
[----:B------:R-:W-:Y:S06]  /*3710*/  BRA.U !UP4, `(.L_x_63) ;  /* 0x000000010cc07547 */ /* 0x000fec000b800000 */
[----:B------:R-:W-:Y:S01]  /*3720*/  UPLOP3.LUT UP2, UPT, UPT, UPT, UPT, 0x40, 0x4 ;  /* 0x000000000004789c */ /* 0x000fe20003f4e870 */
[----:B------:R-:W-:Y:S01]  /*3730*/  UMOV UR23, UR41 ;  /* 0x0000002900177c82 */ /* 0x000fe20008000000 */
[----:B------:R-:W-:Y:S01]  /*3740*/  UMOV UR22, UR40 ;  /* 0x0000002800167c82 */ /* 0x000fe20008000000 */
[----:B------:R-:W-:-:S08]  /*3750*/  UMOV UR10, UR24 ;  /* 0x00000018000a7c82 */ /* 0x000fd00008000000 */
.L_x_66:
[----:B------:R-:W-:Y:S02]  /*3760*/  UIADD3 UR23, UPT, UPT, UR23, 0x1, URZ ;  /* 0x0000000117177890 */ /* 0x000fe4000fffe0ff */
[----:B--2---:R-:W-:Y:S02]  /*3770*/  ULEA UR5, UR10, UR26, 0x3 ;  /* 0x0000001a0a057291 */ /* 0x004fe4000f8e18ff */
[----:B------:R-:W-:Y:S01]  /*3780*/  UISETP.NE.AND UP3, UPT, UR23, URZ, UPT ;  /* 0x000000ff1700728c */ /* 0x000fe2000bf65270 */
[----:B---3--:R-:W-:Y:S10]  /*3790*/  @P2 BRA `(.L_x_64) ;  /* 0x00000000000c2947 */ /* 0x008ff40003800000 */
[----:B-1----:R-:W-:Y:S04]  /*37a0*/  SHF.L.U32 R2, R8, 0x1f, RZ ;  /* 0x0000001f08027819 */ /* 0x002fe800000006ff */
[----:B------:R-:W1:Y:S02]  /*37b0*/  SYNCS.PHASECHK.TRANS64.TRYWAIT P0, [UR5], R2 ;  /* 0x00000002ff0075a7 */ /* 0x000e640008001105 */
[----:B-1----:R-:W-:Y:S05]  /*37c0*/  @!P0 BRA `(.L_x_65) ;  /* 0x0000003400c88947 */ /* 0x002fea0003800000 */
.L_x_64:
[----:B------:R-:W-:Y:S01]  /*37d0*/  UISETP.NE.AND UP0, UPT, UR22, 0x1, UPT ;  /* 0x000000011600788c */ /* 0x000fe2000bf05270 */
[----:B------:R-:W-:Y:S01]  /*37e0*/  PLOP3.LUT P2, PT, PT, PT, PT, 0x80, 0x8 ;  /* 0x000000000008781c */ /* 0x000fe20003f4f070 */
[----:B------:R-:W-:Y:S02]  /*37f0*/  UIADD3 UR4, UPT, UPT, UR10, 0x1, URZ ;  /* 0x000000010a047890 */ /* 0x000fe4000fffe0ff */
[----:B------:R-:W-:Y:S02]  /*3800*/  UIADD3 UR25, UPT, UPT, UR5, 0x28, URZ ;  /* 0x0000002805197890 */ /* 0x000fe4000fffe0ff */
[----:B------:R-:W-:Y:S01]  /*3810*/  UISETP.NE.AND UP1, UPT, UR4, 0x5, UPT ;  /* 0x000000050400788c */ /* 0x000fe2000bf25270 */
[----:B------:R-:W-:Y:S01]  /*3820*/  PLOP3.LUT P0, PT, PT, PT, UP0, 0x80, 0x8 ;  /* 0x000000000008781c */ /* 0x000fe20003f0f008 */
[----:B------:R-:W-:Y:S02]  /*3830*/  UIADD3 UR22, UPT, UPT, UR22, -0x1, URZ ;  /* 0xffffffff16167890 */ /* 0x000fe4000fffe0ff */
[----:B------:R-:W-:Y:S02]  /*3840*/  USEL UR6, URZ, 0x1, UP1 ;  /* 0x00000001ff067887 */ /* 0x000fe40008800000 */
[----:B------:R-:W-:Y:S01]  /*3850*/  USEL UR24, UR4, URZ, UP1 ;  /* 0x000000ff04187287 */ /* 0x000fe20008800000 */
[----:B------:R-:W-:Y:S01]  /*3860*/  UMOV UR7, 0x40004040 ;  /* 0x4000404000077882 */ /* 0x000fe20000000000 */
[----:B------:R-:W-:Y:S02]  /*3870*/  UMOV UR5, 0x40004040 ;  /* 0x4000404000057882 */ /* 0x000fe40000000000 */
[----:B------:R-:W-:Y:S01]  /*3880*/  @UP0 ULEA UR4, UR24, UR26, 0x3 ;  /* 0x0000001a18040291 */ /* 0x000fe2000f8e18ff */
[----:B------:R-:W-:Y:S01]  /*3890*/  LOP3.LUT R8, R8, UR6, RZ, 0x3c, !PT ;  /* 0x0000000608087c12 */ /* 0x000fe2000f8e3cff */
[----:B------:R-:W-:Y:S01]  /*38a0*/  ULEA UR6, UR10, UR29, 0x9 ;  /* 0x0000001d0a067291 */ /* 0x000fe2000f8e48ff */
[----:B------:R-:W-:Y:S02]  /*38b0*/  UMOV UR21, 0x40004040 ;  /* 0x4000404000157882 */ /* 0x000fe40000000000 */
[----:B-1----:R-:W-:Y:S01]  /*38c0*/  @P0 SHF.L.U32 R0, R8, 0x1f, RZ ;  /* 0x0000001f08000819 */ /* 0x002fe200000006ff */
[----:B------:R-:W-:Y:S02]  /*38d0*/  UIADD3 UR20, UPT, UPT, UR6, 0x2, URZ ;  /* 0x0000000206147890 */ /* 0x000fe4000fffe0ff */
[----:B------:R-:W-:Y:S01]  /*38e0*/  UIADD3 UR16, UPT, UPT, UR6, 0x4, URZ ;  /* 0x0000000406107890 */ /* 0x000fe2000fffe0ff */
[----:B------:R2:W3:Y:S01]  /*38f0*/  @P0 SYNCS.PHASECHK.TRANS64.TRYWAIT P2, [UR4], R0 ;  /* 0x00000000ff0005a7 */ /* 0x0004e20008041104 */
[----:B------:R-:W-:Y:S02]  /*3900*/  ULEA UR4, UR10, UR28, 0x9 ;  /* 0x0000001c0a047291 */ /* 0x000fe4000f8e48ff */
[----:B------:R-:W-:Y:S02]  /*3910*/  UIADD3 UR12, UPT, UPT, UR6, 0x6, URZ ;  /* 0x00000006060c7890 */ /* 0x000fe4000fffe0ff */
[----:B------:R-:W-:Y:S02]  /*3920*/  UIADD3 UR18, UPT, UPT, UR4, 0x2, URZ ;  /* 0x0000000204127890 */ /* 0x000fe4000fffe0ff */
[----:B------:R-:W-:Y:S02]  /*3930*/  UIADD3 UR14, UPT, UPT, UR4, 0x4, URZ ;  /* 0x00000004040e7890 */ /* 0x000fe4000fffe0ff */
[----:B------:R-:W-:Y:S01]  /*3940*/  UIADD3 UR8, UPT, UPT, UR4, 0x6, URZ ;  /* 0x0000000604087890 */ /* 0x000fe2000fffe0ff */
[----:B------:R2:W-:Y:S01]  /*3950*/  UTCQMMA gdesc[UR4], gdesc[UR6], tmem[UR11], tmem[UR38], idesc[UR39], UP2 ;  /* 0x00ff2606040075ea */ /* 0x0005e2000900030b */
[----:B------:R-:W-:Y:S01]  /*3960*/  UPLOP3.LUT UP2, UPT, UPT, UPT, UPT, 0x80, 0x8 ;  /* 0x000000000008789c */ /* 0x000fe20003f4f070 */
[----:B------:R-:W-:Y:S01]  /*3970*/  UMOV UR19, 0x40004040 ;  /* 0x4000404000137882 */ /* 0x000fe20000000000 */
[----:B------:R-:W-:Y:S01]  /*3980*/  UMOV UR17, 0x40004040 ;  /* 0x4000404000117882 */ /* 0x000fe20000000000 */
[----:B------:R2:W-:Y:S01]  /*3990*/  UTCQMMA gdesc[UR18], gdesc[UR20], tmem[UR11], tmem[UR36], idesc[UR37], UPT ;  /* 0x00ff2414120075ea */ /* 0x0005e2000b80030b */
[----:B------:R-:W-:Y:S01]  /*39a0*/  UMOV UR15, 0x40004040 ;  /* 0x40004040000f7882 */ /* 0x000fe20000000000 */
[----:B------:R-:W-:Y:S01]  /*39b0*/  UMOV UR13, 0x40004040 ;  /* 0x40004040000d7882 */ /* 0x000fe20000000000 */
[----:B------:R-:W-:Y:S01]  /*39c0*/  UMOV UR9, 0x40004040 ;  /* 0x4000404000097882 */ /* 0x000fe20000000000 */
[----:B------:R2:W-:Y:S01]  /*39d0*/  UTCQMMA gdesc[UR14], gdesc[UR16], tmem[UR11], tmem[UR34], idesc[UR35], UPT ;  /* 0x00ff22100e0075ea */ /* 0x0005e2000b80030b */
[----:B------:R2:W-:Y:S01]  /*39e0*/  UTCQMMA gdesc[UR8], gdesc[UR12], tmem[UR11], tmem[UR32], idesc[UR33], UPT ;  /* 0x00ff200c080075ea */ /* 0x0005e2000b80030b */
[----:B------:R2:W-:Y:S01]  /*39f0*/  UTCBAR.MULTICAST [UR25], URZ, UR27 ;  /* 0x000000ff190073e9 */ /* 0x0005e2000800081b */
[----:B------:R-:W-:Y:S01]  /*3a00*/  UMOV UR10, UR24 ;  /* 0x00000018000a7c82 */ /* 0x000fe20008000000 */
[----:B------:R-:W-:Y:S05]  /*3a10*/  BRA.U UP3, `(.L_x_66) ;  /* 0xfffffffd03507547 */ /* 0x000fea000b83ffff */
.L_x_63:
[----:B--2---:R-:W-:Y:S01]  /*3a20*/  UIADD3 UR4, UPT, UPT, UR30, 0x1, URZ ;  /* 0x000000011e047890 */ /* 0x004fe2000fffe0ff */
[C---:B------:R-:W-:Y:S01]  /*3a30*/  ISETP.NE.AND P0, PT, R10.reuse, 0x2, PT ;  /* 0x000000020a00780c */ /* 0x040fe20003f05270 */
[----:B------:R-:W-:Y:S02]  /*3a40*/  UIADD3 UR5, UPT, UPT, UR31, 0x90, URZ ;  /* 0x000000901f057890 */ /* 0x000fe4000fffe0ff */
[----:B------:R-:W-:Y:S01]  /*3a50*/  UISETP.NE.AND UP0, UPT, UR4, 0x4, UPT ;  /* 0x000000040400788c */ /* 0x000fe2000bf05270 */
[----:B-1----:R-:W-:Y:S02]  /*3a60*/  SEL R0, RZ, 0x1, P0 ;  /* 0x00000001ff007807 */ /* 0x002fe40000000000 */
[----:B------:R-:W-:Y:S01]  /*3a70*/  SEL R10, R10, RZ, P0 ;  /* 0x000000ff0a0a7207 */ /* 0x000fe20000000000 */
[----:B------:R-:W-:Y:S01]  /*3a80*/  USEL UR6, URZ, 0x1, UP0 ;  /* 0x00000001ff067887 */ /* 0x000fe20008000000 */
[----:B------:R-:W-:Y:S01]  /*3a90*/  LOP3.LUT R9, R9, R0, RZ, 0x3c, !PT ;  /* 0x0000000009097212 */ /* 0x000fe200078e3cff */
[----:B------:R-:W-:Y:S01]  /*3aa0*/  USEL UR30, UR4, URZ, UP0 ;  /* 0x000000ff041e7287 */ /* 0x000fe20008000000 */
[----:B------:R1:W-:Y:S03]  /*3ab0*/  UTCBAR [UR5], URZ ;  /* 0x000000ff050073e9 */ /* 0x0003e600080000ff */
[----:B------:R-:W-:Y:S01]  /*3ac0*/  LOP3.LUT R11, R11, UR6, RZ, 0x3c, !PT ;  /* 0x000000060b0b7c12 */ /* 0x000fe2000f8e3cff */
[----:B------:R-:W-:Y:S07]  /*3ad0*/  @P1 BRA `(.L_x_67) ;  /* 0xfffffff800881947 */ /* 0x000fee000383ffff */
[----:B------:R-:W2:Y:S01]  /*3ae0*/  S2UR UR8, SR_CgaCtaId ;  /* 0x00000000000879c3 */ /* 0x000ea20000008800 */
[----:B------:R-:W-:Y:S01]  /*3af0*/  ELECT P0, URZ, PT ;  /* 0x0000000000ff782f */ /* 0x000fe20003800000 */
[----:B------:R-:W-:Y:S01]  /*3b00*/  IMAD.MOV.U32 R0, RZ, RZ, 0x1 ;  /* 0x00000001ff007424 */ /* 0x000fe200078e00ff */
[----:B------:R-:W-:Y:S01]  /*3b10*/  UIADD3 UR26, UPT, UPT, UR26, 0xb0, URZ ;  /* 0x000000b01a1a7890 */ /* 0x000fe2000fffe0ff */
[----:B------:R-:W-:Y:S01]  /*3b20*/  SHF.L.U32 R2, R11, 0x1f, RZ ;  /* 0x0000001f0b027819 */ /* 0x000fe200000006ff */
[----:B------:R-:W-:-:S03]  /*3b30*/  UMOV UR4, 0x40 ;  /* 0x0000004000047882 */ /* 0x000fc60000000000 */
[----:B------:R-:W-:Y:S01]  /*3b40*/  UVIRTCOUNT.DEALLOC.SMPOOL 0x80 ;  /* 0x000000800000784c */ /* 0x000fe20000000000 */
[----:B--2---:R-:W-:Y:S02]  /*3b50*/  ULEA UR8, UR8, UR4, 0x18 ;  /* 0x0000000408087291 */ /* 0x004fe4000f8ec0ff */
[----:B------:R-:W-:-:S07]  /*3b60*/  ULEA UR4, UR30, UR26, 0x3 ;  /* 0x0000001a1e047291 */ /* 0x000fce000f8e18ff */
[----:B------:R2:W-:Y:S02]  /*3b70*/  @P0 STS.U8 [UR8+0x1c], R0 ;  /* 0x00001c00ff000988 */ /* 0x0005e40008000008 */
[----:B------:R-:W4:Y:S02]  /*3b80*/  SYNCS.PHASECHK.TRANS64.TRYWAIT P0, [UR4], R2 ;  /* 0x00000002ff0075a7 */ /* 0x000f240008001104 */
[----:B--2-4-:R-:W-:Y:S05]  /*3b90*/  @!P0 BRA `(.L_x_68) ;  /* 0x0000003000ec8947 */ /* 0x014fea0003800000 */
.L_x_125:
[----:B------:R-:W-:-:S04]  /*3ba0*/  UIADD3 UR4, UPT, UPT, UR30, 0x1, URZ ;  /* 0x000000011e047890 */ /* 0x000fc8000fffe0ff */
[----:B------:R-:W-:-:S04]  /*3bb0*/  UISETP.NE.AND UP0, UPT, UR4, 0x4, UPT ;  /* 0x000000040400788c */ /* 0x000fc8000bf05270 */
[----:B------:R-:W-:Y:S02]  /*3bc0*/  USEL UR6, URZ, 0x1, UP0 ;  /* 0x00000001ff067887 */ /* 0x000fe40008000000 */
[----:B------:R-:W-:-:S04]  /*3bd0*/  USEL UR4, UR4, URZ, UP0 ;  /* 0x000000ff04047287 */ /* 0x000fc80008000000 */
[----:B-1----:R-:W-:Y:S01]  /*3be0*/  ULEA UR5, UR4, UR26, 0x3 ;  /* 0x0000001a04057291 */ /* 0x002fe2000f8e18ff */
[----:B--2---:R-:W-:-:S04]  /*3bf0*/  LOP3.LUT R2, R11, UR6, RZ, 0x3c, !PT ;  /* 0x000000060b027c12 */ /* 0x004fc8000f8e3cff */
[----:B------:R-:W-:-:S04]  /*3c00*/  SHF.L.U32 R3, R2, 0x1f, RZ ;  /* 0x0000001f02037819 */ /* 0x000fc800000006ff */
[----:B------:R-:W1:Y:S02]  /*3c10*/  SYNCS.PHASECHK.TRANS64.TRYWAIT P0, [UR5], R3 ;  /* 0x00000003ff0075a7 */ /* 0x000e640008001105 */
[----:B-1----:R-:W-:Y:S05]  /*3c20*/  @!P0 BRA `(.L_x_69) ;  /* 0x0000003000e08947 */ /* 0x002fea0003800000 */
.L_x_127:
        /* <DEDUP_REMOVED lines=9> */
.L_x_129:
[----:B------:R-:W-:-:S04]  /*3cc0*/  UIADD3 UR4, UPT, UPT, UR4, 0x1, URZ ;  /* 0x0000000104047890 */ /* 0x000fc8000fffe0ff */
[----:B------:R-:W-:-:S04]  /*3cd0*/  UISETP.NE.AND UP0, UPT, UR4, 0x4, UPT ;  /* 0x000000040400788c */ /* 0x000fc8000bf05270 */
[----:B------:R-:W-:Y:S02]  /*3ce0*/  USEL UR5, URZ, 0x1, UP0 ;  /* 0x00000001ff057887 */ /* 0x000fe40008000000 */
[----:B------:R-:W-:-:S04]  /*3cf0*/  USEL UR4, UR4, URZ, UP0 ;  /* 0x000000ff04047287 */ /* 0x000fc80008000000 */
[----:B------:R-:W-:Y:S01]  /*3d00*/  ULEA UR4, UR4, UR26, 0x3 ;  /* 0x0000001a04047291 */ /* 0x000fe2000f8e18ff */
[----:B------:R-:W-:-:S04]  /*3d10*/  LOP3.LUT R2, R2, UR5, RZ, 0x3c, !PT ;  /* 0x0000000502027c12 */ /* 0x000fc8000f8e3cff */
[----:B------:R-:W-:-:S04]  /*3d20*/  SHF.L.U32 R2, R2, 0x1f, RZ ;  /* 0x0000001f02027819 */ /* 0x000fc800000006ff */
[----:B------:R-:W2:Y:S02]  /*3d30*/  SYNCS.PHASECHK.TRANS64.TRYWAIT P0, [UR4], R2 ;  /* 0x00000002ff0075a7 */ /* 0x000ea40008001104 */
[----:B--2---:R-:W-:Y:S05]  /*3d40*/  @!P0 BRA `(.L_x_71) ;  /* 0x0000003000c88947 */ /* 0x004fea0003800000 */
.L_x_131:
[----:B------:R-:W-:Y:S01]  /*3d50*/  NOP ;  /* 0x0000000000007918 */ /* 0x000fe20000000000 */
[----:B-1----:R-:W1:Y:S01]  /*3d60*/  LDS R0, [UR8+0x14] ;  /* 0x00001408ff007984 */ /* 0x002e620008000800 */
[----:B------:R-:W-:Y:S01]  /*3d70*/  ULOP3.LUT UR4, UR42, 0xffff, URZ, 0xc0, !UPT ;  /* 0x0000ffff2a047892 */ /* 0x000fe2000f8ec0ff */
[----:B------:R-:W-:Y:S01]  /*3d80*/  UMOV UR5, 0xffff ;  /* 0x0000ffff00057882 */ /* 0x000fe20000000000 */
[----:B------:R-:W-:Y:S02]  /*3d90*/  UMOV UR6, 0x1 ;  /* 0x0000000100067882 */ /* 0x000fe40000000000 */
[----:B------:R-:W-:-:S04]  /*3da0*/  USHF.R.U32.HI UR4, URZ, 0x5, UR4 ;  /* 0x00000005ff047899 */ /* 0x000fc80008011604 */
[----:B------:R-:W-:Y:S02]  /*3db0*/  USHF.L.U32 UR5, UR5, UR4, URZ ;  /* 0x0000000405057299 */ /* 0x000fe400080006ff */
[----:B------:R-:W-:-:S04]  /*3dc0*/  USHF.L.U32 UR4, UR6, UR4, URZ ;  /* 0x0000000406047299 */ /* 0x000fc800080006ff */
[----:B-1----:R-:W-:-:S04]  /*3dd0*/  LOP3.LUT R0, R0, UR5, RZ, 0xc0, !PT ;  /* 0x0000000500007c12 */ /* 0x002fc8000f8ec0ff */
[----:B------:R-:W-:-:S13]  /*3de0*/  ISETP.NE.AND P0, PT, R0, UR5, PT ;  /* 0x0000000500007c0c */ /* 0x000fda000bf05270 */
[----:B------:R-:W-:Y:S05]  /*3df0*/  @P0 BRA `(.L_x_72) ;  /* 0x0000000000580947 */ /* 0x000fea0003800000 */
[----:B------:R-:W1:Y:S02]  /*3e00*/  LDS R0, [UR8+0x18] ;  /* 0x00001808ff007984 */ /* 0x000e640008000800 */
[----:B-1----:R-:W-:-:S04]  /*3e10*/  LOP3.LUT R0, R0, UR4, RZ, 0xc0, !PT ;  /* 0x0000000400007c12 */ /* 0x002fc8000f8ec0ff */
[----:B------:R-:W-:-:S13]  /*3e20*/  ISETP.NE.AND P0, PT, R0, UR4, PT ;  /* 0x0000000400007c0c */ /* 0x000fda000bf05270 */
[----:B------:R-:W-:Y:S05]  /*3e30*/  @P0 BRA `(.L_x_73) ;  /* 0x00000000003c0947 */ /* 0x000fea0003800000 */
[----:B------:R-:W1:Y:S01]  /*3e40*/  S2R R2, SR_LANEID ;  /* 0x0000000000027919 */ /* 0x000e620000000000 */
[----:B------:R-:W-:-:S06]  /*3e50*/  ULOP3.LUT UR5, URZ, UR5, URZ, 0x33, !UPT ;  /* 0x00000005ff057292 */ /* 0x000fcc000f8e33ff */
[----:B------:R-:W-:-:S04]  /*3e60*/  IMAD.U32 R0, RZ, RZ, UR5 ;  /* 0x00000005ff007e24 */ /* 0x000fc8000f8e00ff */
[----:B------:R2:W4:Y:S02]  /*3e70*/  REDUX UR7, R0 ;  /* 0x00000000000773c4 */ /* 0x0005240000000000 */
[----:B------:R1:W-:Y:S01]  /*3e80*/  UTCATOMSWS.AND URZ, UR5 ;  /* 0x0000000500ff79e3 */ /* 0x0003e20008000000 */
[----:B--2---:R-:W-:Y:S01]  /*3e90*/  LOP3.LUT R0, RZ, UR4, RZ, 0x33, !PT ;  /* 0x00000004ff007c12 */ /* 0x004fe2000f8e33ff */
[----:B------:R-:W-:Y:S02]  /*3ea0*/  VOTEU.ANY UR4, UPT, PT ;  /* 0x0000000000047886 */ /* 0x000fe400038e0100 */
[----:B------:R-:W-:Y:S02]  /*3eb0*/  UFLO.U32 UR4, UR4 ;  /* 0x00000004000472bd */ /* 0x000fe400080e0000 */
[----:B------:R-:W2:Y:S04]  /*3ec0*/  REDUX UR6, R0 ;  /* 0x00000000000673c4 */ /* 0x000ea80000000000 */
[----:B-1----:R-:W-:-:S02]  /*3ed0*/  ISETP.EQ.U32.AND P0, PT, R2, UR4, PT ;  /* 0x0000000402007c0c */ /* 0x002fc4000bf02070 */
[----:B----4-:R-:W-:-:S11]  /*3ee0*/  MOV R2, UR7 ;  /* 0x0000000700027c02 */ /* 0x010fd60008000f00 */
[----:B------:R1:W-:Y:S01]  /*3ef0*/  @P0 ATOMS.AND RZ, [UR8+0x14], R2 ;  /* 0x00001402ffff098c */ /* 0x0003e2000a800008 */
[----:B--2---:R-:W-:-:S05]  /*3f00*/  IMAD.U32 R0, RZ, RZ, UR6 ;  /* 0x00000006ff007e24 */ /* 0x004fca000f8e00ff */
[----:B------:R1:W-:Y:S01]  /*3f10*/  @P0 ATOMS.AND RZ, [UR8+0x18], R0 ;  /* 0x00001800ffff098c */ /* 0x0003e2000a800008 */
[----:B------:R-:W-:Y:S05]  /*3f20*/  BRA `(.L_x_74) ;  /* 0x0000000000147947 */ /* 0x000fea0003800000 */
.L_x_73:
[----:B------:R-:W-:Y:S02]  /*3f30*/  MOV R2, 0x3f50 ;  /* 0x00003f5000027802 */ /* 0x000fe40000000f00 */
[----:B---3-5:R-:W-:Y:S05]  /*3f40*/  CALL.REL.NOINC `($__internal_0_$__cuda_sm10x_tcgen05_guardrail_trap_col_being_dealloced_not_returned_by_alloc) ;  /* 0x0000003000e47944 */ /* 0x028fea0003c00000 */
[----:B------:R-:W-:Y:S05]  /*3f50*/  BRA `(.L_x_74) ;  /* 0x0000000000087947 */ /* 0x000fea0003800000 */
.L_x_72:
[----:B------:R-:W-:Y:S02]  /*3f60*/  MOV R2, 0x3f80 ;  /* 0x00003f8000027802 */ /* 0x000fe40000000f00 */
[----:B---3-5:R-:W-:Y:S05]  /*3f70*/  CALL.REL.NOINC `($__internal_2_$__cuda_sm10x_tcgen05_guardrail_trap_unallocated_columns_being_dealloced) ;  /* 0x0000003000f07944 */ /* 0x028fea0003c00000 */
.L_x_74:
[----:B------:R-:W-:Y:S01]  /*3f80*/  NOP ;  /* 0x0000000000007918 */ /* 0x000fe20000000000 */
[----:B------:R-:W-:Y:S05]  /*3f90*/  EXIT ;  /* 0x000000000000794d */ /* 0x000fea0003800000 */
.L_x_56:
[----:B------:R-:W-:-:S09]  /*3fa0*/  UISETP.NE.OR UP0, UPT, UR22, 0x3, !UP3 ;  /* 0x000000031600788c */ /* 0x000fd2000df05670 */
[----:B------:R-:W-:Y:S05]  /*3fb0*/  BRA.U UP0, `(.L_x_75) ;  /* 0x0000000d00087547 */ /* 0x000fea000b800000 */
[----:B------:R-:W2:Y:S01]  /*3fc0*/  LDCU UR26, c[0x0][0x370] ;  /* 0x00006e00ff1a77ac */ /* 0x000ea20008000800 */
[----:B------:R-:W3:Y:S01]  /*3fd0*/  LDC.64 R16, c[0x0][0x348] ;  /* 0x0000d200ff107b82 */ /* 0x000ee20000000a00 */
[----:B------:R-:W-:Y:S02]  /*3fe0*/  HFMA2 R13, -RZ, RZ, 0, 0 ;  /* 0x00000000ff0d7431 */ /* 0x000fe400000001ff */
[----:B------:R-:W-:Y:S01]  /*3ff0*/  IMAD.MOV.U32 R15, RZ, RZ, 0x1 ;  /* 0x00000001ff0f7424 */ /* 0x000fe200078e00ff */
[----:B------:R-:W2:Y:S01]  /*4000*/  LDCU.128 UR28, c[0x0][0xb10] ;  /* 0x00016200ff1c77ac */ /* 0x000ea20008000c00 */
[----:B------:R-:W-:Y:S01]  /*4010*/  IMAD.MOV.U32 R14, RZ, RZ, RZ ;  /* 0x000000ffff0e7224 */ /* 0x000fe200078e00ff */
[----:B------:R-:W-:Y:S01]  /*4020*/  MOV R12, 0x1000 ;  /* 0x00001000000c7802 */ /* 0x000fe20000000f00 */
[----:B------:R-:W4:Y:S01]  /*4030*/  LDCU UR25, c[0x0][0x374] ;  /* 0x00006e80ff1977ac */ /* 0x000f220008000800 */
[----:B------:R-:W1:Y:S01]  /*4040*/  LDC.64 R2, c[0x0][0x888] ;  /* 0x00022200ff027b82 */ /* 0x000e620000000a00 */
[----:B------:R-:W4:Y:S01]  /*4050*/  LDCU UR16, c[0x0][0xb0c] ;  /* 0x00016180ff1077ac */ /* 0x000f220008000800 */
[----:B------:R-:W3:Y:S06]  /*4060*/  LDCU UR35, c[0x0][0xb20] ;  /* 0x00016400ff2377ac */ /* 0x000eec0008000800 */
[----:B------:R-:W1:Y:S01]  /*4070*/  LDC.64 R4, c[0x0][0x890] ;  /* 0x00022400ff047b82 */ /* 0x000e620000000a00 */
[----:B------:R-:W3:Y:S01]  /*4080*/  LDCU UR4, c[0x0][0xb30] ;  /* 0x00016600ff0477ac */ /* 0x000ee20008000800 */
[----:B------:R-:W-:Y:S01]  /*4090*/  UMOV UR17, 0x400 ;  /* 0x0000040000117882 */ /* 0x000fe20000000000 */
[----:B--2---:R-:W-:-:S02]  /*40a0*/  UIMAD.WIDE.U32 UR32, UR26, UR28, URZ ;  /* 0x0000001c1a2072a5 */ /* 0x004fc4000f8e00ff */
[----:B----4-:R-:W-:Y:S02]  /*40b0*/  UIMAD.WIDE.U32 UR6, UR25, UR31, URZ ;  /* 0x0000001f190672a5 */ /* 0x010fe4000f8e00ff */
[----:B------:R-:W-:Y:S02]  /*40c0*/  ULEA UR17, UR48, UR17, 0x18 ;  /* 0x0000001130117291 */ /* 0x000fe4000f8ec0ff */
[----:B------:R-:W-:Y:S02]  /*40d0*/  UPLOP3.LUT UP3, UPT, UPT, UPT, UPT, 0x40, 0x4 ;  /* 0x000000000004789c */ /* 0x000fe40003f6e870 */
[----:B------:R-:W-:Y:S01]  /*40e0*/  UIADD3 UR5, UPT, UPT, UR17, 0x50, URZ ;  /* 0x0000005011057890 */ /* 0x000fe2000fffe0ff */
[----:B------:R-:W-:Y:S01]  /*40f0*/  UMOV UR32, UR33 ;  /* 0x0000002100207c82 */ /* 0x000fe20008000000 */
[----:B------:R-:W-:Y:S01]  /*4100*/  UMOV UR27, UR7 ;  /* 0x00000007001b7c82 */ /* 0x000fe20008000000 */
[----:B------:R-:W-:Y:S02]  /*4110*/  UISETP.GE.AND UP0, UPT, UR40, 0x1, UPT ;  /* 0x000000012800788c */ /* 0x000fe4000bf06270 */
[----:B------:R-:W-:Y:S01]  /*4120*/  UISETP.NE.AND UP4, UPT, UR40, 0x1, UPT ;  /* 0x000000012800788c */ /* 0x000fe2000bf85270 */
[----:B------:R-:W2:Y:S01]  /*4130*/  LDCU.64 UR14, c[0x0][0xb28] ;  /* 0x00016500ff0e77ac */ /* 0x000ea20008000a00 */
[----:B------:R-:W-:-:S02]  /*4140*/  UISETP.NE.AND UP6, UPT, UR16, 0x1, UPT ;  /* 0x000000011000788c */ /* 0x000fc4000bfc5270 */
[----:B------:R-:W-:Y:S02]  /*4150*/  UISETP.NE.AND UP5, UPT, UR30, 0x1, UPT ;  /* 0x000000011e00788c */ /* 0x000fe4000bfa5270 */
[----:B------:R-:W-:Y:S02]  /*4160*/  UPRMT UR48, UR48, 0x654, UR5 ;  /* 0x0000065430307896 */ /* 0x000fe40008000005 */
[----:B------:R-:W-:Y:S02]  /*4170*/  USHF.R.U32.HI UR32, URZ, UR29, UR32 ;  /* 0x0000001dff207299 */ /* 0x000fe40008011620 */
[----:B---3--:R-:W-:Y:S02]  /*4180*/  USHF.R.U32.HI UR27, URZ, UR35, UR27 ;  /* 0x00000023ff1b7299 */ /* 0x008fe4000801161b */
[----:B------:R-:W-:-:S11]  /*4190*/  UISETP.NE.AND UP2, UPT, UR4, 0x1, UPT ;  /* 0x000000010400788c */ /* 0x000fd6000bf45270 */
.L_x_83:
[C---:B------:R-:W-:Y:S02]  /*41a0*/  LEA R7, R14.reuse, UR17, 0x3 ;  /* 0x000000110e077c11 */ /* 0x040fe4000f8e18ff */
[----:B------:R-:W-:Y:S02]  /*41b0*/  SHF.L.U32 R0, R13, 0x1f, RZ ;  /* 0x0000001f0d007819 */ /* 0x000fe400000006ff */
[----:B------:R-:W-:Y:S02]  /*41c0*/  LEA R8, R14, UR17, 0x4 ;  /* 0x000000110e087c11 */ /* 0x000fe4000f8e20ff */
[----:B---3--:R-:W3:Y:S02]  /*41d0*/  SYNCS.PHASECHK.TRANS64.TRYWAIT P0, [R7+URZ+0x70], R0 ;  /* 0x00007000070075a7 */ /* 0x008ee400080011ff */
[----:B---3--:R-:W-:Y:S05]  /*41e0*/  @!P0 BRA `(.L_x_76) ;  /* 0x0000002c00b88947 */ /* 0x008fea0003800000 */
.L_x_132:
[----:B------:R-:W4:Y:S01]  /*41f0*/  LDS.128 R8, [R8+0x100] ;  /* 0x0001000008087984 */ /* 0x000f220000000c00 */
[----:B------:R-:W-:Y:S01]  /*4200*/  UISETP.GE.AND UP0, UPT, UR40, 0x1, UPT ;  /* 0x000000012800788c */ /* 0x000fe2000bf06270 */
[----:B------:R-:W-:Y:S01]  /*4210*/  @!PT LDS RZ, [RZ] ;  /* 0x00000000fffff984 */ /* 0x000fe20000000800 */
[----:B------:R-:W-:Y:S01]  /*4220*/  @!PT LDS RZ, [RZ] ;  /* 0x00000000fffff984 */ /* 0x000fe20000000800 */
[----:B------:R-:W-:Y:S01]  /*4230*/  @!PT LDS RZ, [RZ] ;  /* 0x00000000fffff984 */ /* 0x000fe20000000800 */
[----:B------:R-:W-:Y:S01]  /*4240*/  @!PT LDS RZ, [RZ] ;  /* 0x00000000fffff984 */ /* 0x000fe20000000800 */
[----:B------:R1:W-:Y:S06]  /*4250*/  MEMBAR.ALL.CTA ;  /* 0x0000000000007992 */ /* 0x0003ec0000008000 */
[----:B-1----:R-:W1:Y:S01]  /*4260*/  FENCE.VIEW.ASYNC.S ;  /* 0x00000000000073c6 */ /* 0x002e620000000000 */
[----:B----4-:R-:W-:Y:S11]  /*4270*/  LOP3.LUT P0, RZ, R10, 0x1, RZ, 0xc0, !PT ;  /* 0x000000010aff7812 */ /* 0x010ff6000780c0ff */
[----:B------:R-:W-:Y:S02]  /*4280*/  @!UPT UIADD3 URZ, UPT, UPT, URZ, URZ, URZ ;  /* 0x000000fffffff290 */ /* 0x000fe4000fffe0ff */
[----:B-1----:R-:W-:Y:S01]  /*4290*/  VOTEU.ANY UP1, P0 ;  /* 0x0000000000ff7886 */ /* 0x002fe20000020100 */
[----:B------:R-:W-:Y:S11]  /*42a0*/  PLOP3.LUT P0, PT, PT, PT, UP1, 0x80, 0x8 ;  /* 0x000000000008781c */ /* 0x000ff60003f0f018 */
[----:B------:R-:W-:Y:S02]  /*42b0*/  @!UPT UIADD3 URZ, UPT, UPT, URZ, URZ, URZ ;  /* 0x000000fffffff290 */ /* 0x000fe4000fffe0ff */
[----:B---3--:R-:W-:Y:S02]  /*42c0*/  @P0 SHF.R.U32.HI R0, RZ, 0x10, R9 ;  /* 0x00000010ff000819 */ /* 0x008fe40000011609 */
[----:B------:R-:W-:Y:S02]  /*42d0*/  @P0 MOV R6, R8 ;  /* 0x0000000800060202 */ /* 0x000fe40000000f00 */
[----:B------:R-:W-:Y:S01]  /*42e0*/  @P0 R2UR UR4, R0 ;  /* 0x00000000000402ca */ /* 0x000fe200000e0000 */
[----:B------:R-:W-:Y:S01]  /*42f0*/  VIADD R0, R7, 0x80 ;  /* 0x0000008007007836 */ /* 0x000fe20000000000 */
[----:B------:R-:W-:Y:S02]  /*4300*/  @P0 LOP3.LUT R8, R9, 0xffff, RZ, 0xc0, !PT ;  /* 0x0000ffff09080812 */ /* 0x000fe400078ec0ff */
[----:B------:R-:W-:Y:S02]  /*4310*/  @P0 R2UR UR6, R6 ;  /* 0x00000000060602ca */ /* 0x000fe400000e0000 */
[----:B------:R-:W-:Y:S02]  /*4320*/  PRMT R0, RZ, 0x654, R0 ;  /* 0x00000654ff007816 */ /* 0x000fe40000000000 */
[----:B------:R-:W-:Y:S02]  /*4330*/  @P0 R2UR UR5, R8 ;  /* 0x00000000080502ca */ /* 0x000fe400000e0000 */
[----:B------:R1:W-:Y:S03]  /*4340*/  SYNCS.ARRIVE.TRANS64.RED.A1T0 RZ, [R0+URZ], RZ ;  /* 0x000000ff00ff79a7 */ /* 0x0003e600081004ff */
[----:B------:R-:W-:Y:S04]  /*4350*/  @UP1 UMOV UR24, UR4 ;  /* 0x0000000400181c82 */ /* 0x000fe80008000000 */
[----:B------:R-:W-:Y:S04]  /*4360*/  @UP1 UMOV UR13, UR6 ;  /* 0x00000006000d1c82 */ /* 0x000fe80008000000 */
[----:B------:R-:W-:Y:S01]  /*4370*/  @UP1 UMOV UR7, UR5 ;  /* 0x0000000500071c82 */ /* 0x000fe20008000000 */
[----:B------:R-:W-:Y:S05]  /*4380*/  BRA.U !UP0, `(.L_x_77) ;  /* 0x0000000108a47547 */ /* 0x000fea000b800000 */
[----:B------:R-:W-:Y:S02]  /*4390*/  UIMAD.WIDE.U32 UR10, UR7, UR31, URZ ;  /* 0x0000001f070a72a5 */ /* 0x000fe4000f8e00ff */
[----:B------:R-:W-:Y:S02]  /*43a0*/  UIMAD.WIDE.U32 UR18, UR13, UR28, URZ ;  /* 0x0000001c0d1272a5 */ /* 0x000fe4000f8e00ff */
[----:B------:R-:W-:Y:S02]  /*43b0*/  USEL UR4, UR25, UR27, !UP5 ;  /* 0x0000001b19047287 */ /* 0x000fe4000e800000 */
[----:B------:R-:W-:Y:S02]  /*43c0*/  USEL UR8, UR26, UR32, !UP6 ;  /* 0x000000201a087287 */ /* 0x000fe4000f000000 */
[----:B--2---:R-:W-:Y:S02]  /*43d0*/  UIMAD.WIDE.U32 UR20, UR4, UR14, URZ ;  /* 0x0000000e041472a5 */ /* 0x004fe4000f8e00ff */
[----:B------:R-:W-:Y:S01]  /*43e0*/  UIMAD.WIDE.U32 UR22, UR8, UR14, URZ ;  /* 0x0000000e081672a5 */ /* 0x000fe2000f8e00ff */
[----:B------:R-:W-:Y:S02]  /*43f0*/  UMOV UR5, UR11 ;  /* 0x0000000b00057c82 */ /* 0x000fe40008000000 */
[----:B------:R-:W-:Y:S03]  /*4400*/  USHF.R.U32.HI UR6, URZ, UR35, UR5 ;  /* 0x00000023ff067299 */ /* 0x000fe60008011605 */
[----:B------:R-:W-:Y:S01]  /*4410*/  UMOV UR5, UR19 ;  /* 0x0000001300057c82 */ /* 0x000fe20008000000 */
[----:B------:R-:W-:Y:S02]  /*4420*/  USEL UR6, UR7, UR6, !UP5 ;  /* 0x0000000607067287 */ /* 0x000fe4000e800000 */
[----:B------:R-:W-:Y:S02]  /*4430*/  USHF.R.U32.HI UR9, URZ, UR29, UR5 ;  /* 0x0000001dff097299 */ /* 0x000fe40008011605 */
[----:B------:R-:W-:Y:S01]  /*4440*/  UIMAD.WIDE.U32 UR10, UR6, UR14, URZ ;  /* 0x0000000e060a72a5 */ /* 0x000fe2000f8e00ff */
[----:B------:R-:W-:Y:S02]  /*4450*/  UMOV UR5, UR21 ;  /* 0x0000001500057c82 */ /* 0x000fe40008000000 */
[----:B------:R-:W-:Y:S03]  /*4460*/  @UP4 USHF.R.U32.HI UR4, URZ, UR15, UR5 ;  /* 0x0000000fff044299 */ /* 0x000fe60008011605 */
[----:B------:R-:W-:Y:S01]  /*4470*/  UMOV UR5, UR23 ;  /* 0x0000001700057c82 */ /* 0x000fe20008000000 */
[----:B------:R-:W-:Y:S02]  /*4480*/  UIMAD UR4, UR40, UR4, URZ ;  /* 0x00000004280472a4 */ /* 0x000fe4000f8e02ff */
[----:B------:R-:W-:Y:S02]  /*4490*/  @UP4 USHF.R.U32.HI UR8, URZ, UR15, UR5 ;  /* 0x0000000fff084299 */ /* 0x000fe40008011605 */
[----:B------:R-:W-:Y:S02]  /*44a0*/  USEL UR5, UR13, UR9, !UP6 ;  /* 0x000000090d057287 */ /* 0x000fe4000f000000 */
[----:B------:R-:W-:Y:S02]  /*44b0*/  UIMAD UR9, UR40, UR8, URZ ;  /* 0x00000008280972a4 */ /* 0x000fe4000f8e02ff */
[----:B------:R-:W-:Y:S03]  /*44c0*/  UISETP.GE.AND UP0, UPT, UR6, UR4, UPT ;  /* 0x000000040600728c */ /* 0x000fe6000bf06270 */
[----:B------:R-:W-:Y:S01]  /*44d0*/  UMOV UR4, UR11 ;  /* 0x0000000b00047c82 */ /* 0x000fe20008000000 */
[----:B------:R-:W-:Y:S02]  /*44e0*/  UISETP.GE.OR UP0, UPT, UR5, UR9, UP0 ;  /* 0x000000090500728c */ /* 0x000fe40008706670 */
[----:B------:R-:W-:Y:S02]  /*44f0*/  USHF.R.U32.HI UR4, URZ, UR15, UR4 ;  /* 0x0000000fff047299 */ /* 0x000fe40008011604 */
[----:B------:R-:W-:Y:S02]  /*4500*/  UIMAD.WIDE.U32 UR10, UR5, UR14, URZ ;  /* 0x0000000e050a72a5 */ /* 0x000fe4000f8e00ff */
[----:B------:R-:W-:Y:S04]  /*4510*/  USEL UR12, UR6, UR4, !UP4 ;  /* 0x00000004060c7287 */ /* 0x000fe8000e000000 */
[----:B------:R-:W-:Y:S01]  /*4520*/  UIADD3 UR9, UPT, UPT, -UR12, URZ, URZ ;  /* 0x000000ff0c097290 */ /* 0x000fe2000fffe1ff */
[----:B------:R-:W-:Y:S02]  /*4530*/  @!UP0 UMOV UR4, UR11 ;  /* 0x0000000b00048c82 */ /* 0x000fe40008000000 */
[----:B------:R-:W-:Y:S02]  /*4540*/  @!UP0 USHF.R.U32.HI UR4, URZ, UR15, UR4 ;  /* 0x0000000fff048299 */ /* 0x000fe40008011604 */
[----:B------:R-:W-:Y:S02]  /*4550*/  UIMAD UR9, UR40, UR9, UR6 ;  /* 0x00000009280972a4 */ /* 0x000fe4000f8e0206 */
[----:B------:R-:W-:Y:S04]  /*4560*/  @!UP0 USEL UR4, UR5, UR4, !UP4 ;  /* 0x0000000405048287 */ /* 0x000fe8000e000000 */
[----:B------:R-:W-:Y:S02]  /*4570*/  @!UP0 UIMAD UR9, UR8, UR9, UR4 ;  /* 0x00000009080982a4 */ /* 0x000fe4000f8e0204 */
[----:B------:R-:W-:Y:S02]  /*4580*/  @!UP0 UIADD3 UR10, UPT, UPT, UR12, -UR4, URZ ;  /* 0x800000040c0a8290 */ /* 0x000fe4000fffe0ff */
[----:B------:R-:W-:Y:S02]  /*4590*/  UIADD3 UR4, UPT, UPT, -UR5, URZ, URZ ;  /* 0x000000ff05047290 */ /* 0x000fe4000fffe1ff */
[----:B------:R-:W-:Y:S02]  /*45a0*/  UIADD3 UR8, UPT, UPT, -UR6, URZ, URZ ;  /* 0x000000ff06087290 */ /* 0x000fe4000fffe1ff */
[----:B------:R-:W-:Y:S02]  /*45b0*/  @!UP0 UIMAD UR6, UR10, UR40, UR5 ;  /* 0x000000280a0682a4 */ /* 0x000fe4000f8e0205 */
[----:B------:R-:W-:Y:S02]  /*45c0*/  UIMAD UR13, UR16, UR4, UR13 ;  /* 0x00000004100d72a4 */ /* 0x000fe4000f8e020d */
[----:B------:R-:W-:Y:S01]  /*45d0*/  UIMAD UR7, UR30, UR8, UR7 ;  /* 0x000000081e0772a4 */ /* 0x000fe2000f8e0207 */
[----:B------:R-:W-:Y:S02]  /*45e0*/  @!UP0 UMOV UR5, UR9 ;  /* 0x0000000900058c82 */ /* 0x000fe40008000000 */
[----:B------:R-:W-:Y:S02]  /*45f0*/  UIMAD UR13, UR5, UR16, UR13 ;  /* 0x00000010050d72a4 */ /* 0x000fe4000f8e020d */
[----:B------:R-:W-:Y:S11]  /*4600*/  UIMAD UR7, UR6, UR30, UR7 ;  /* 0x0000001e060772a4 */ /* 0x000ff6000f8e0207 */
[----:B------:R-:W-:Y:S01]  /*4610*/  @!UPT UIADD3 URZ, UPT, UPT, URZ, URZ, URZ ;  /* 0x000000fffffff290 */ /* 0x000fe2000fffe0ff */
.L_x_77:
[----:B------:R-:W3:Y:S01]  /*4620*/  @!UP2 LDCU.128 UR20, c[0x0][0xb10] ;  /* 0x00016200ff14a7ac */ /* 0x000ee20008000c00 */
[C---:B------:R-:W-:Y:S02]  /*4630*/  ISETP.NE.U32.AND P1, PT, R4.reuse, RZ, PT ;  /* 0x000000ff0400720c */ /* 0x040fe40003f25070 */
[----:B------:R-:W-:Y:S02]  /*4640*/  ISETP.NE.U32.AND P0, PT, R4, RZ, PT ;  /* 0x000000ff0400720c */ /* 0x000fe40003f05070 */
[C---:B------:R-:W-:Y:S02]  /*4650*/  ISETP.NE.AND.EX P1, PT, R5.reuse, RZ, PT, P1 ;  /* 0x000000ff0500720c */ /* 0x040fe40003f25310 */
[----:B------:R-:W-:Y:S01]  /*4660*/  ISETP.NE.AND.EX P0, PT, R5, RZ, PT, P0 ;  /* 0x000000ff0500720c */ /* 0x000fe20003f05300 */
[----:B------:R-:W4:Y:S01]  /*4670*/  @!UP2 LDCU UR5, c[0x0][0xb0c] ;  /* 0x00016180ff05a7ac */ /* 0x000f220008000800 */
[----:B------:R-:W-:Y:S01]  /*4680*/  SHF.L.U32 R6, R15, 0x1f, RZ ;  /* 0x0000001f0f067819 */ /* 0x000fe200000006ff */
[----:B---3--:R-:W-:Y:S07]  /*4690*/  UIMAD.WIDE.U32 UR8, UR13, UR20, URZ ;  /* 0x000000140d0872a5 */ /* 0x008fee000f8e00ff */
[----:B------:R-:W-:Y:S01]  /*46a0*/  @!UP2 UMOV UR4, UR9 ;  /* 0x000000090004ac82 */ /* 0x000fe20008000000 */
[----:B----4-:R-:W-:Y:S02]  /*46b0*/  @!UP2 UISETP.NE.AND UP0, UPT, UR5, 0x1, UPT ;  /* 0x000000010500a88c */ /* 0x010fe4000bf05270 */
[----:B------:R-:W-:Y:S02]  /*46c0*/  @!UP2 USHF.R.U32.HI UR4, URZ, UR21, UR4 ;  /* 0x00000015ff04a299 */ /* 0x000fe40008011604 */
[----:B------:R-:W-:Y:S02]  /*46d0*/  UIMAD.WIDE.U32 UR8, UR7, UR23, URZ ;  /* 0x00000017070872a5 */ /* 0x000fe4000f8e00ff */
[----:B------:R-:W-:Y:S02]  /*46e0*/  @!UP2 USEL UR10, UR13, UR4, !UP0 ;  /* 0x000000040d0aa287 */ /* 0x000fe4000c000000 */
[----:B------:R-:W-:Y:S03]  /*46f0*/  @!UP2 UISETP.NE.AND UP0, UPT, UR22, 0x1, UPT ;  /* 0x000000011600a88c */ /* 0x000fe6000bf05270 */
[----:B------:R-:W-:Y:S02]  /*4700*/  @!UP2 UMOV UR6, UR9 ;  /* 0x000000090006ac82 */ /* 0x000fe40008000000 */
[----:B------:R-:W3:Y:S02]  /*4710*/  @!UP2 LDCU UR4, c[0x0][0xb20] ;  /* 0x00016400ff04a7ac */ /* 0x000ee40008000800 */
[----:B---3--:R-:W-:Y:S04]  /*4720*/  @!UP2 USHF.R.U32.HI UR6, URZ, UR4, UR6 ;  /* 0x00000004ff06a299 */ /* 0x008fe80008011606 */
[----:B------:R-:W-:Y:S04]  /*4730*/  @!UP2 USEL UR6, UR7, UR6, !UP0 ;  /* 0x000000060706a287 */ /* 0x000fe8000c000000 */
[----:B------:R-:W-:Y:S02]  /*4740*/  @!UP2 UIADD3 UR4, UPT, UPT, -UR10, UR6, URZ ;  /* 0x000000060a04a290 */ /* 0x000fe4000fffe1ff */
[----:B------:R-:W-:Y:S02]  /*4750*/  @!UP2 UIADD3 UR6, UPT, UPT, UR10, -UR6, URZ ;  /* 0x800000060a06a290 */ /* 0x000fe4000fffe0ff */
[----:B------:R-:W-:Y:S02]  /*4760*/  @!UP2 UIMAD UR13, UR4, UR5, UR13 ;  /* 0x00000005040da2a4 */ /* 0x000fe4000f8e020d */
[----:B------:R-:W-:Y:S01]  /*4770*/  @!UP2 UIMAD UR7, UR6, UR22, UR7 ;  /* 0x000000160607a2a4 */ /* 0x000fe2000f8e0207 */
[----:B------:R-:W-:Y:S11]  /*4780*/  BRA.U UP3, `(.L_x_78) ;  /* 0x0000000103107547 */ /* 0x000ff6000b800000 */
[----:B------:R-:W-:Y:S04]  /*4790*/  MOV R7, UR34 ;  /* 0x0000002200077c02 */ /* 0x000fe80008000f00 */
[----:B------:R-:W-:Y:S04]  /*47a0*/  SHF.L.U32 R7, R7, 0x1f, RZ ;  /* 0x0000001f07077819 */ /* 0x000fe800000006ff */
[----:B------:R-:W3:Y:S02]  /*47b0*/  SYNCS.PHASECHK.TRANS64.TRYWAIT P2, [UR17+0x68], R7 ;  /* 0x00006807ff0075a7 */ /* 0x000ee40008041111 */
[----:B---3--:R-:W-:Y:S05]  /*47c0*/  @!P2 BRA `(.L_x_79) ;  /* 0x000000280054a947 */ /* 0x008fea0003800000 */
.L_x_78:
[----:B------:R-:W-:Y:S05]  /*47d0*/  @!P1 BRA `(.L_x_80) ;  /* 0x0000000000309947 */ /* 0x000fea0003800000 */
[----:B------:R-:W-:Y:S01]  /*47e0*/  ISETP.NE.U32.AND P1, PT, R2, RZ, PT ;  /* 0x000000ff0200720c */ /* 0x000fe20003f25070 */
[----:B------:R-:W3:Y:S01]  /*47f0*/  LDCU.64 UR4, c[0x0][0x358] ;  /* 0x00006b00ff0477ac */ /* 0x000ee20008000a00 */
[----:B------:R-:W-:Y:S02]  /*4800*/  IMAD.MOV.U32 R79, RZ, RZ, 0x1 ;  /* 0x00000001ff4f7424 */ /* 0x000fe400078e00ff */
[----:B------:R-:W-:Y:S11]  /*4810*/  ISETP.NE.AND.EX P1, PT, R3, RZ, PT, P1 ;  /* 0x000000ff0300720c */ /* 0x000ff60003f25310 */
[----:B------:R-:W-:Y:S02]  /*4820*/  @!UPT UIADD3 URZ, UPT, UPT, URZ, URZ, URZ ;  /* 0x000000fffffff290 */ /* 0x000fe4000fffe0ff */
[----:B------:R-:W4:Y:S01]  /*4830*/  @P1 LDC.64 R8, c[0x0][0x888] ;  /* 0x00022200ff081b82 */ /* 0x000f220000000a00 */
[----:B-1----:R-:W-:Y:S04]  /*4840*/  @P1 IMAD R0, R4, UR36, RZ ;  /* 0x0000002404001c24 */ /* 0x002fe8000f8e02ff */
[----:B----4-:R-:W-:Y:S04]  /*4850*/  @P1 IMAD.WIDE R8, R0, 0x4, R8 ;  /* 0x0000000400081825 */ /* 0x010fe800078e0208 */
[----:B------:R-:W-:Y:S01]  /*4860*/  HFMA2 R0, -RZ, RZ, 0, 5.9604644775390625e-08 ;  /* 0x00000001ff007431 */ /* 0x000fe200000001ff */
[----:B---3-5:R3:W5:Y:S04]  /*4870*/  @P1 LDG.E R39, desc[UR4][R8.64] ;  /* 0x0000000408271981 */ /* 0x028768000c1e1900 */
[----:B------:R-:W-:Y:S01]  /*4880*/  @!P1 PRMT R79, R0, 0x7610, R79 ;  /* 0x00007610004f9816 */ /* 0x000fe2000000004f */
[----:B---3--:R-:W4:Y:S06]  /*4890*/  @!P1 LDC R39, c[0x0][0x880] ;  /* 0x00022000ff279b82 */ /* 0x008f2c0000000800 */
.L_x_80:
[----:B----45:R-:W-:Y:S01]  /*48a0*/  @!P0 FSETP.EQ.AND P1, PT, R39, RZ, PT ;  /* 0x000000ff2700820b */ /* 0x030fe20003f22000 */
[----:B------:R-:W-:Y:S01]  /*48b0*/  @!UPT UIADD3 URZ, UPT, UPT, URZ, URZ, URZ ;  /* 0x000000fffffff290 */ /* 0x000fe2000fffe0ff */
[----:B------:R-:W-:Y:S11]  /*48c0*/  @!P0 BRA `(.L_x_81) ;  /* 0x0000000000188947 */ /* 0x000ff60003800000 */
[----:B------:R-:W-:Y:S02]  /*48d0*/  LOP3.LUT P0, RZ, R79, 0xff, RZ, 0xc0, !PT ;  /* 0x000000ff4fff7812 */ /* 0x000fe4000780c0ff */
[----:B------:R-:W-:Y:S04]  /*48e0*/  ISETP.NE.U32.AND P1, PT, R2, RZ, PT ;  /* 0x000000ff0200720c */ /* 0x000fe80003f25070 */
[----:B------:R-:W-:Y:S04]  /*48f0*/  ISETP.NE.AND.EX P1, PT, R3, RZ, PT, P1 ;  /* 0x000000ff0300720c */ /* 0x000fe80003f25310 */
[----:B------:R-:W-:Y:S03]  /*4900*/  PLOP3.LUT P1, PT, P1, PT, PT, 0x8, 0x80 ;  /* 0x000000000080781c */ /* 0x000fe60000f2e170 */
[----:B------:R-:W-:Y:S11]  /*4910*/  @P0 FSETP.EQ.AND P1, PT, R39, RZ, PT ;  /* 0x000000ff2700020b */ /* 0x000ff60003f22000 */
[----:B------:R-:W-:Y:S02]  /*4920*/  @!UPT UIADD3 URZ, UPT, UPT, URZ, URZ, URZ ;  /* 0x000000fffffff290 */ /* 0x000fe4000fffe0ff */
.L_x_81:
[----:B------:R-:W3:Y:S01]  /*4930*/  SYNCS.PHASECHK.TRANS64.TRYWAIT P0, [UR17+0x58], R6 ;  /* 0x00005806ff0075a7 */ /* 0x000ee20008001111 */
[----:B------:R-:W-:Y:S02]  /*4940*/  ELECT P2, URZ, PT ;  /* 0x0000000000ff782f */ /* 0x000fe40003840000 */
[----:B------:R-:W-:Y:S01]  /*4950*/  IADD3 R14, PT, PT, R14, 0x1, RZ ;  /* 0x000000010e0e7810 */ /* 0x000fe20007ffe0ff */
[----:B---3--:R-:W-:Y:S10]  /*4960*/  @!P0 BRA `(.L_x_82) ;  /* 0x0000002800048947 */ /* 0x008ff40003800000 */
.L_x_135:
[----:B------:R-:W-:Y:S01]  /*4970*/  PLOP3.LUT P1, PT, P1, P2, PT, 0xf2, 0x2f ;  /* 0x00000000002f781c */ /* 0x000fe20000f25e72 */
[----:B------:R-:W-:Y:S01]  /*4980*/  UMOV UR18, 0x0 ;  /* 0x0000000000127882 */ /* 0x000fe20000000000 */
[----:B------:R-:W-:Y:S01]  /*4990*/  UMOV UR19, 0x10000000 ;  /* 0x1000000000137882 */ /* 0x000fe20000000000 */
[----:B------:R-:W-:Y:S01]  /*49a0*/  UMOV UR12, UR36 ;  /* 0x00000024000c7c82 */ /* 0x000fe20008000000 */
[----:B------:R-:W-:Y:S01]  /*49b0*/  LOP3.LUT R15, R15, 0x1, RZ, 0x3c, !PT ;  /* 0x000000010f0f7812 */ /* 0x000fe200078e3cff */
[----:B------:R-:W-:Y:S01]  /*49c0*/  UPLOP3.LUT UP3, UPT, UPT, UPT, UPT, 0x80, 0x8 ;  /* 0x000000000008789c */ /* 0x000fe20003f6f070 */
[----:B------:R-:W-:Y:S07]  /*49d0*/  UMOV UR36, UR24 ;  /* 0x0000001800247c82 */ /* 0x000fee0008000000 */
[----:B-1----:R-:W-:Y:S01]  /*49e0*/  @!P1 IADD3 R6, P0, PT, R16, 0x580, RZ ;  /* 0x0000058010069810 */ /* 0x002fe20007f1e0ff */
[----:B------:R-:W-:Y:S03]  /*49f0*/  VOTEU.ALL UP0, P1 ;  /* 0x0000000000ff7886 */ /* 0x000fe60000800000 */
[----:B------:R-:W-:Y:S01]  /*4a00*/  @!P1 R2UR UR5, R6 ;  /* 0x00000000060592ca */ /* 0x000fe200000e0000 */
[----:B------:R-:W-:Y:S01]  /*4a10*/  @!P1 IMAD.X R0, RZ, RZ, R17, P0 ;  /* 0x000000ffff009224 */ /* 0x000fe200000e0611 */
[----:B------:R-:W-:Y:S01]  /*4a20*/  @!UP0 USHF.L.U32 UR10, UR45, 0x6, URZ ;  /* 0x000000062d0a8899 */ /* 0x000fe200080006ff */
[----:B------:R-:W-:Y:S01]  /*4a30*/  ISETP.NE.AND P0, PT, R14, 0x2, PT ;  /* 0x000000020e00780c */ /* 0x000fe20003f05270 */
[----:B------:R-:W-:Y:S02]  /*4a40*/  @!UP0 USHF.L.U32 UR11, UR46, 0x6, URZ ;  /* 0x000000062e0b8899 */ /* 0x000fe400080006ff */
[----:B------:R-:W-:Y:S01]  /*4a50*/  @!P1 R2UR UR4, R0 ;  /* 0x00000000000492ca */ /* 0x000fe200000e0000 */
[----:B------:R-:W-:Y:S01]  /*4a60*/  @!UP0 UIADD3 UR8, UPT, UPT, UR17, 0x200, URZ ;  /* 0x0000020011088890 */ /* 0x000fe2000fffe0ff */
[----:B------:R-:W-:Y:S01]  /*4a70*/  SEL R0, RZ, 0x1, P0 ;  /* 0x00000001ff007807 */ /* 0x000fe20000000000 */
[----:B------:R-:W-:Y:S01]  /*4a80*/  @!UP0 UIADD3 UR9, UPT, UPT, UR17, 0x50, URZ ;  /* 0x0000005011098890 */ /* 0x000fe2000fffe0ff */
[----:B------:R-:W-:Y:S01]  /*4a90*/  SEL R14, R14, RZ, P0 ;  /* 0x000000ff0e0e7207 */ /* 0x000fe20000000000 */
[----:B------:R-:W-:Y:S01]  /*4aa0*/  VOTEU.ALL UP0, P1 ;  /* 0x0000000000ff7886 */ /* 0x000fe20000800000 */
[----:B------:R-:W-:Y:S01]  /*4ab0*/  LOP3.LUT R13, R13, R0, RZ, 0x3c, !PT ;  /* 0x000000000d0d7212 */ /* 0x000fe200078e3cff */
[----:B------:R-:W-:Y:S01]  /*4ac0*/  IMAD.U32 R6, RZ, RZ, UR5 ;  /* 0x00000005ff067e24 */ /* 0x000fe2000f8e00ff */
[----:B------:R-:W-:Y:S02]  /*4ad0*/  UIADD3 UR45, UPT, UPT, UR7, UR60, URZ ;  /* 0x0000003c072d7290 */ /* 0x000fe4000fffe0ff */
[----:B------:R-:W-:Y:S03]  /*4ae0*/  UIADD3 UR46, UPT, UPT, UR13, UR57, URZ ;  /* 0x000000390d2e7290 */ /* 0x000fe6000fffe0ff */
[----:B------:R-:W-:Y:S01]  /*4af0*/  IMAD.U32 R7, RZ, RZ, UR4 ;  /* 0x00000004ff077e24 */ /* 0x000fe2000f8e00ff */
[----:B------:R-:W-:Y:S04]  /*4b00*/  @!P1 R2UR UR4, R6 ;  /* 0x00000000060492ca */ /* 0x000fe800000e0000 */
[----:B------:R-:W-:Y:S11]  /*4b10*/  @!P1 R2UR UR5, R7 ;  /* 0x00000000070592ca */ /* 0x000ff600000e0000 */
[----:B------:R-:W-:Y:S02]  /*4b20*/  @!UPT UIADD3 URZ, UPT, UPT, URZ, URZ, URZ ;  /* 0x000000fffffff290 */ /* 0x000fe4000fffe0ff */
[----:B------:R3:W-:Y:S01]  /*4b30*/  @!UP0 UTMALDG.3D [UR8], [UR4], desc[UR18] ;  /* 0x00001208040085b4 */ /* 0x0007e20008011000 */
[----:B------:R3:W-:Y:S01]  /*4b40*/  @!P1 SYNCS.ARRIVE.TRANS64.RED.A0TR RZ, [UR17+0x50], R12 ;  /* 0x0000500cffff99a7 */ /* 0x0007e20008300411 */
[----:B------:R-:W-:Y:S01]  /*4b50*/  SYNCS.ARRIVE.TRANS64.RED.A1T0 RZ, [UR48], RZ ;  /* 0x000000ffffff79a7 */ /* 0x000fe20008100430 */
[----:B------:R-:W-:Y:S05]  /*4b60*/  BRA.U UP1, `(.L_x_83) ;  /* 0xfffffff5018c7547 */ /* 0x000fea000b83ffff */
[----:B------:R-:W-:Y:S07]  /*4b70*/  MOV R0, UR17 ;  /* 0x0000001100007c02 */ /* 0x000fee0008000f00 */
.L_x_84:
[----:B-1----:R-:W-:-:S04]  /*4b80*/  SHF.L.U32 R2, R15, 0x1f, RZ ;  /* 0x0000001f0f027819 */ /* 0x002fc800000006ff */
[----:B------:R1:W4:Y:S03]  /*4b90*/  SYNCS.PHASECHK.TRANS64.TRYWAIT P0, [R0+URZ+0x58], R2 ;  /* 0x00005802000075a7 */ /* 0x00032600080011ff */
[----:B----4-:R-:W-:Y:S05]  /*4ba0*/  @!P0 NANOSLEEP.SYNCS 0x989680 ;  /* 0x009896800000895d */ /* 0x010fea0003900000 */
[----:B------:R-:W4:Y:S02]  /*4bb0*/  @!P0 SYNCS.PHASECHK.TRANS64 P0, [R0+URZ+0x58], R2 ;  /* 0x00005802000085a7 */ /* 0x000f2400080010ff */
[----:B--234-:R-:W-:Y:S05]  /*4bc0*/  @P0 EXIT ;  /* 0x000000000000094d */ /* 0x01cfea0003800000 */
[----:B------:R-:W-:Y:S05]  /*4bd0*/  BRA `(.L_x_84) ;  /* 0xfffffffc00e87947 */ /* 0x000fea000383ffff */
.L_x_75:
[----:B------:R-:W-:-:S06]  /*4be0*/  UISETP.GE.AND UP0, UPT, UR22, 0x4, UPT ;  /* 0x000000041600788c */ /* 0x000fcc000bf06270 */
[----:B------:R-:W-:-:S13]  /*4bf0*/  PLOP3.LUT P0, PT, PT, PT, UP0, 0x80, 0x8 ;  /* 0x000000000008781c */ /* 0x000fda0003f0f008 */
[----:B-1----:R-:W-:Y:S05]  /*4c00*/  @!P0 EXIT ;  /* 0x000000000000894d */ /* 0x002fea0003800000 */
[----:B------:R-:W-:Y:S01]  /*4c10*/  BAR.SYNC.DEFER_BLOCKING 0x6, 0xa0 ;  /* 0x0182800000007b1d */ /* 0x000fe20000010000 */
[C---:B------:R-:W-:Y:S02]  /*4c20*/  IMAD.SHL.U32 R7, R76.reuse, 0x40, RZ ;  /* 0x000000404c077824 */ /* 0x040fe400078e00ff */
[----:B------:R-:W-:Y:S02]  /*4c30*/  HFMA2 R81, -RZ, RZ, 0, 0 ;  /* 0x00000000ff517431 */ /* 0x000fe400000001ff */
[C---:B------:R-:W-:Y:S01]  /*4c40*/  IMAD.SHL.U32 R4, R76.reuse, 0x20, RZ ;  /* 0x000000204c047824 */ /* 0x040fe200078e00ff */
[----:B------:R-:W-:Y:S01]  /*4c50*/  CS2R R82, SRZ ;  /* 0x0000000000527805 */ /* 0x000fe2000001ff00 */
[----:B------:R-:W-:Y:S01]  /*4c60*/  IMAD.SHL.U32 R6, R76, 0x2, RZ ;  /* 0x000000024c067824 */ /* 0x000fe200078e00ff */
[----:B------:R-:W-:Y:S01]  /*4c70*/  UMOV UR44, 0x400 ;  /* 0x00000400002c7882 */ /* 0x000fe20000000000 */
[----:B------:R-:W-:Y:S01]  /*4c80*/  LOP3.LUT R5, R7, 0x180, RZ, 0xc0, !PT ;  /* 0x0000018007057812 */ /* 0x000fe200078ec0ff */
[----:B------:R-:W-:Y:S01]  /*4c90*/  ULEA UR44, UR48, UR44, 0x18 ;  /* 0x0000002c302c7291 */ /* 0x000fe2000f8ec0ff */
[----:B------:R-:W-:Y:S01]  /*4ca0*/  LOP3.LUT R4, R4, 0xc00, RZ, 0xc0, !PT ;  /* 0x00000c0004047812 */ /* 0x000fe200078ec0ff */
[----:B------:R-:W1:Y:S01]  /*4cb0*/  LDC.64 R72, c[0x0][0x888] ;  /* 0x00022200ff487b82 */ /* 0x000e620000000a00 */
[----:B------:R-:W-:Y:S01]  /*4cc0*/  LOP3.LUT R6, R5, 0x20, R6, 0xf8, !PT ;  /* 0x0000002005067812 */ /* 0x000fe200078ef806 */
[----:B------:R-:W-:Y:S01]  /*4cd0*/  IMAD.SHL.U32 R5, R76, 0x8, RZ ;  /* 0x000000084c057824 */ /* 0x000fe200078e00ff */
[----:B------:R-:W-:Y:S01]  /*4ce0*/  LOP3.LUT R4, R4, 0x40, R7, 0xf8, !PT ;  /* 0x0000004004047812 */ /* 0x000fe200078ef807 */
[----:B------:R-:W-:Y:S01]  /*4cf0*/  IMAD.U32 R37, R76, 0x10000, RZ ;  /* 0x000100004c257824 */ /* 0x000fe200078e00ff */
[----:B------:R-:W-:Y:S01]  /*4d00*/  UIADD3 UR4, UPT, UPT, UR44, 0x1200, URZ ;  /* 0x000012002c047890 */ /* 0x000fe2000fffe0ff */
[----:B------:R-:W-:Y:S01]  /*4d10*/  IMAD.MOV.U32 R36, RZ, RZ, RZ ;  /* 0x000000ffff247224 */ /* 0x000fe200078e00ff */
[----:B------:R-:W-:Y:S01]  /*4d20*/  LOP3.LUT R5, R6, 0x30, R5, 0x78, !PT ;  /* 0x0000003006057812 */ /* 0x000fe200078e7805 */
[----:B------:R-:W2:Y:S01]  /*4d30*/  LDC.64 R74, c[0x0][0x890] ;  /* 0x00022400ff4a7b82 */ /* 0x000ea20000000a00 */
[----:B------:R-:W-:Y:S01]  /*4d40*/  LOP3.LUT R4, R4, 0x200, R7, 0xf8, !PT ;  /* 0x0000020004047812 */ /* 0x000fe200078ef807 */
[----:B------:R-:W-:Y:S01]  /*4d50*/  IMAD.MOV.U32 R84, RZ, RZ, RZ ;  /* 0x000000ffff547224 */ /* 0x000fe200078e00ff */
[----:B------:R-:W-:Y:S01]  /*4d60*/  LOP3.LUT R37, R37, 0x600000, RZ, 0xc0, !PT ;  /* 0x0060000025257812 */ /* 0x000fe200078ec0ff */
[----:B------:R-:W-:Y:S01]  /*4d70*/  IMAD.U32 R85, RZ, RZ, UR4 ;  /* 0x00000004ff557e24 */ /* 0x000fe2000f8e00ff */
[----:B------:R-:W-:Y:S01]  /*4d80*/  LOP3.LUT R78, R4, R5, RZ, 0xfc, !PT ;  /* 0x00000005044e7212 */ /* 0x000fe200078efcff */
[----:B------:R-:W3:Y:S01]  /*4d90*/  LDS R0, [UR44+0x120] ;  /* 0x0001202cff007984 */ /* 0x000ee20008000800 */
[----:B------:R-:W-:Y:S01]  /*4da0*/  IMAD.SHL.U32 R4, R76, 0x10, RZ ;  /* 0x000000104c047824 */ /* 0x000fe200078e00ff */
[----:B------:R-:W4:Y:S01]  /*4db0*/  LDC.64 R70, c[0x0][0x8b0] ;  /* 0x00022c00ff467b82 */ /* 0x000f220000000a00 */
[----:B------:R-:W-:Y:S01]  /*4dc0*/  IADD3 R77, PT, PT, R78, UR44, RZ ;  /* 0x0000002c4e4d7c10 */ /* 0x000fe2000fffe0ff */
[----:B------:R-:W1:Y:S02]  /*4dd0*/  LDCU UR50, c[0x0][0x370] ;  /* 0x00006e00ff3277ac */ /* 0x000e640008000800 */
[----:B------:R-:W-:Y:S01]  /*4de0*/  LOP3.LUT R4, R4, 0x20, RZ, 0xc0, !PT ;  /* 0x0000002004047812 */ /* 0x000fe200078ec0ff */
[----:B------:R-:W1:Y:S03]  /*4df0*/  LDCU.64 UR62, c[0x0][0x348] ;  /* 0x00006900ff3e77ac */ /* 0x000e660008000a00 */
[----:B------:R-:W1:Y:S01]  /*4e00*/  LDC.64 R68, c[0x0][0x8a8] ;  /* 0x00022a00ff447b82 */ /* 0x000e620000000a00 */
[----:B------:R-:W-:Y:S01]  /*4e10*/  IADD3 R77, PT, PT, -R4, 0x200, R77 ;  /* 0x00000200044d7810 */ /* 0x000fe20007ffe14d */
[----:B------:R-:W1:Y:S01]  /*4e20*/  LDCU UR41, c[0x0][0xb0c] ;  /* 0x00016180ff2977ac */ /* 0x000e620008000800 */
[----:B------:R-:W1:Y:S01]  /*4e30*/  LDCU UR39, c[0x0][0xb30] ;  /* 0x00016600ff2777ac */ /* 0x000e620008000800 */
[----:B------:R-:W1:Y:S01]  /*4e40*/  LDCU.64 UR58, c[0x0][0x888] ;  /* 0x00011100ff3a77ac */ /* 0x000e620008000a00 */
[----:B------:R-:W1:Y:S01]  /*4e50*/  LDCU.64 UR42, c[0x0][0xb28] ;  /* 0x00016500ff2a77ac */ /* 0x000e620008000a00 */
[----:B------:R-:W1:Y:S01]  /*4e60*/  LDCU.128 UR52, c[0x0][0xb10] ;  /* 0x00016200ff3477ac */ /* 0x000e620008000c00 */
[----:B------:R-:W1:Y:S01]  /*4e70*/  LDCU UR49, c[0x0][0x374] ;  /* 0x00006e80ff3177ac */ /* 0x000e620008000800 */
[----:B------:R-:W-:Y:S01]  /*4e80*/  UIADD3 UR56, UPT, UPT, UR44, 0x200, URZ ;  /* 0x000002002c387890 */ /* 0x000fe2000fffe0ff */
[----:B---3--:R-:W-:-:S11]  /*4e90*/  IMAD.IADD R37, R0, 0x1, R37 ;  /* 0x0000000100257824 */ /* 0x008fd600078e0225 */
.L_x_102:
[----:B------:R-:W-:Y:S02]  /*4ea0*/  LEA R3, R81, UR44, 0x3 ;  /* 0x0000002c51037c11 */ /* 0x000fe4000f8e18ff */
[----:B------:R-:W-:Y:S02]  /*4eb0*/  SHF.L.U32 R0, R83, 0x1f, RZ ;  /* 0x0000001f53007819 */ /* 0x000fe400000006ff */
[----:B-1----:R-:W-:Y:S02]  /*4ec0*/  LEA R4, R81, UR44, 0x4 ;  /* 0x0000002c51047c11 */ /* 0x002fe4000f8e20ff */
[----:B------:R-:W3:Y:S02]  /*4ed0*/  SYNCS.PHASECHK.TRANS64.TRYWAIT P0, [R3+URZ+0x70], R0 ;  /* 0x00007000030075a7 */ /* 0x000ee400080011ff */
[----:B--23--:R-:W-:Y:S05]  /*4ee0*/  @!P0 BRA `(.L_x_85) ;  /* 0x0000002000bc8947 */ /* 0x00cfea0003800000 */
.L_x_136:
[----:B------:R-:W1:Y:S01]  /*4ef0*/  LDS.128 R4, [R4+0x100] ;  /* 0x0001000004047984 */ /* 0x000e620000000c00 */
[----:B------:R-:W-:Y:S01]  /*4f00*/  UISETP.GE.AND UP0, UPT, UR40, 0x1, UPT ;  /* 0x000000012800788c */ /* 0x000fe2000bf06270 */
[----:B------:R-:W-:Y:S01]  /*4f10*/  @!PT LDS RZ, [RZ] ;  /* 0x00000000fffff984 */ /* 0x000fe20000000800 */
[----:B------:R-:W-:Y:S01]  /*4f20*/  @!PT LDS RZ, [RZ] ;  /* 0x00000000fffff984 */ /* 0x000fe20000000800 */
[----:B------:R-:W-:Y:S01]  /*4f30*/  @!PT LDS RZ, [RZ] ;  /* 0x00000000fffff984 */ /* 0x000fe20000000800 */
[----:B------:R-:W-:Y:S01]  /*4f40*/  @!PT LDS RZ, [RZ] ;  /* 0x00000000fffff984 */ /* 0x000fe20000000800 */
[----:B------:R2:W-:Y:S06]  /*4f50*/  MEMBAR.ALL.CTA ;  /* 0x0000000000007992 */ /* 0x0005ec0000008000 */
[----:B--2---:R-:W2:Y:S01]  /*4f60*/  FENCE.VIEW.ASYNC.S ;  /* 0x00000000000073c6 */ /* 0x004ea20000000000 */
[----:B-1----:R-:W-:Y:S11]  /*4f70*/  LOP3.LUT P0, RZ, R6, 0x1, RZ, 0xc0, !PT ;  /* 0x0000000106ff7812 */ /* 0x002ff6000780c0ff */
[----:B------:R-:W-:Y:S02]  /*4f80*/  @!UPT UIADD3 URZ, UPT, UPT, URZ, URZ, URZ ;  /* 0x000000fffffff290 */ /* 0x000fe4000fffe0ff */
[----:B--2---:R-:W-:Y:S01]  /*4f90*/  VOTEU.ANY UP1, P0 ;  /* 0x0000000000ff7886 */ /* 0x004fe20000020100 */
[----:B------:R-:W-:Y:S01]  /*4fa0*/  PLOP3.LUT P0, PT, PT, PT, UP1, 0x80, 0x8 ;  /* 0x000000000008781c */ /* 0x000fe20003f0f018 */
[----:B------:R-:W-:Y:S11]  /*4fb0*/  UP2UR UR47, UPR, URZ, 0x2 ;  /* 0x00000002ff2f7883 */ /* 0x000ff60008000000 */
[----:B------:R-:W-:Y:S01]  /*4fc0*/  @!UPT UIADD3 URZ, UPT, UPT, URZ, URZ, URZ ;  /* 0x000000fffffff290 */ /* 0x000fe2000fffe0ff */
        /* <DEDUP_REMOVED lines=13> */
[----:B------:R-:W2:Y:S01]  /*50a0*/  LDCU UR12, c[0x0][0xb20] ;  /* 0x00016400ff0c77ac */ /* 0x000ea20008000800 */
[----:B------:R-:W-:Y:S02]  /*50b0*/  UIMAD.WIDE.U32 UR4, UR49, UR55, URZ ;  /* 0x00000037310472a5 */ /* 0x000fe4000f8e00ff */
[----:B------:R-:W-:Y:S02]  /*50c0*/  UIMAD.WIDE.U32 UR6, UR50, UR52, URZ ;  /* 0x00000034320672a5 */ /* 0x000fe4000f8e00ff */
[----:B------:R-:W-:Y:S02]  /*50d0*/  UISETP.NE.AND UP0, UPT, UR54, 0x1, UPT ;  /* 0x000000013600788c */ /* 0x000fe4000bf05270 */
[----:B------:R-:W-:Y:S02]  /*50e0*/  UIMAD.WIDE.U32 UR8, UR37, UR55, URZ ;  /* 0x00000037250872a5 */ /* 0x000fe4000f8e00ff */
[----:B------:R-:W-:Y:S02]  /*50f0*/  UIMAD.WIDE.U32 UR10, UR38, UR52, URZ ;  /* 0x00000034260a72a5 */ /* 0x000fe4000f8e00ff */
[----:B------:R-:W-:Y:S02]  /*5100*/  UISETP.NE.AND UP1, UPT, UR41, 0x1, UPT ;  /* 0x000000012900788c */ /* 0x000fe4000bf25270 */
[----:B------:R-:W-:Y:S01]  /*5110*/  UISETP.NE.AND UP2, UPT, UR40, 0x1, UPT ;  /* 0x000000012800788c */ /* 0x000fe2000bf45270 */
[----:B------:R-:W-:Y:S02]  /*5120*/  UMOV UR4, UR5 ;  /* 0x0000000500047c82 */ /* 0x000fe40008000000 */
[----:B--2---:R-:W-:Y:S03]  /*5130*/  USHF.R.U32.HI UR5, URZ, UR12, UR4 ;  /* 0x0000000cff057299 */ /* 0x004fe60008011604 */
[----:B------:R-:W-:Y:S02]  /*5140*/  UMOV UR4, UR7 ;  /* 0x0000000700047c82 */ /* 0x000fe40008000000 */
[----:B------:R-:W-:Y:S02]  /*5150*/  USHF.R.U32.HI UR7, URZ, UR53, UR4 ;  /* 0x00000035ff077299 */ /* 0x000fe40008011604 */
[----:B------:R-:W-:Y:S02]  /*5160*/  USEL UR4, UR49, UR5, !UP0 ;  /* 0x0000000531047287 */ /* 0x000fe4000c000000 */
[----:B------:R-:W-:Y:S01]  /*5170*/  USEL UR7, UR50, UR7, !UP1 ;  /* 0x0000000732077287 */ /* 0x000fe2000c800000 */
[----:B------:R-:W-:Y:S01]  /*5180*/  UMOV UR5, UR9 ;  /* 0x0000000900057c82 */ /* 0x000fe20008000000 */
[----:B------:R-:W-:Y:S02]  /*5190*/  UIMAD.WIDE.U32 UR8, UR4, UR42, URZ ;  /* 0x0000002a040872a5 */ /* 0x000fe4000f8e00ff */
[----:B------:R-:W-:Y:S03]  /*51a0*/  USHF.R.U32.HI UR6, URZ, UR12, UR5 ;  /* 0x0000000cff067299 */ /* 0x000fe60008011605 */
[----:B------:R-:W-:Y:S01]  /*51b0*/  UMOV UR5, UR11 ;  /* 0x0000000b00057c82 */ /* 0x000fe20008000000 */
[----:B------:R-:W-:Y:S02]  /*51c0*/  UIMAD.WIDE.U32 UR10, UR7, UR42, URZ ;  /* 0x0000002a070a72a5 */ /* 0x000fe4000f8e00ff */
[----:B------:R-:W-:Y:S02]  /*51d0*/  USHF.R.U32.HI UR12, URZ, UR53, UR5 ;  /* 0x00000035ff0c7299 */ /* 0x000fe40008011605 */
[----:B------:R-:W-:Y:S01]  /*51e0*/  USEL UR6, UR37, UR6, !UP0 ;  /* 0x0000000625067287 */ /* 0x000fe2000c000000 */
[----:B------:R-:W-:Y:S02]  /*51f0*/  UMOV UR5, UR9 ;  /* 0x0000000900057c82 */ /* 0x000fe40008000000 */
[----:B------:R-:W-:Y:S01]  /*5200*/  UMOV UR10, UR11 ;  /* 0x0000000b000a7c82 */ /* 0x000fe20008000000 */
[----:B------:R-:W-:Y:S02]  /*5210*/  @UP2 USHF.R.U32.HI UR4, URZ, UR43, UR5 ;  /* 0x0000002bff042299 */ /* 0x000fe40008011605 */
[----:B------:R-:W-:Y:S02]  /*5220*/  @UP2 USHF.R.U32.HI UR7, URZ, UR43, UR10 ;  /* 0x0000002bff072299 */ /* 0x000fe4000801160a */
[----:B------:R-:W-:Y:S02]  /*5230*/  UIMAD UR4, UR40, UR4, URZ ;  /* 0x00000004280472a4 */ /* 0x000fe4000f8e02ff */
[----:B------:R-:W-:Y:S02]  /*5240*/  UIMAD.WIDE.U32 UR10, UR6, UR42, URZ ;  /* 0x0000002a060a72a5 */ /* 0x000fe4000f8e00ff */
[----:B------:R-:W-:Y:S02]  /*5250*/  USEL UR5, UR38, UR12, !UP1 ;  /* 0x0000000c26057287 */ /* 0x000fe4000c800000 */
[----:B------:R-:W-:Y:S02]  /*5260*/  UIMAD UR8, UR40, UR7, URZ ;  /* 0x00000007280872a4 */ /* 0x000fe4000f8e02ff */
[----:B------:R-:W-:Y:S03]  /*5270*/  UISETP.GE.AND UP0, UPT, UR6, UR4, UPT ;  /* 0x000000040600728c */ /* 0x000fe6000bf06270 */
[----:B------:R-:W-:Y:S01]  /*5280*/  UMOV UR4, UR11 ;  /* 0x0000000b00047c82 */ /* 0x000fe20008000000 */
[----:B------:R-:W-:Y:S02]  /*5290*/  UISETP.GE.OR UP0, UPT, UR5, UR8, UP0 ;  /* 0x000000080500728c */ /* 0x000fe40008706670 */
[----:B------:R-:W-:Y:S02]  /*52a0*/  USHF.R.U32.HI UR4, URZ, UR43, UR4 ;  /* 0x0000002bff047299 */ /* 0x000fe40008011604 */
[----:B------:R-:W-:Y:S02]  /*52b0*/  UIMAD.WIDE.U32 UR8, UR5, UR42, URZ ;  /* 0x0000002a050872a5 */ /* 0x000fe4000f8e00ff */
[----:B------:R-:W-:Y:S02]  /*52c0*/  USEL UR11, UR6, UR4, !UP2 ;  /* 0x00000004060b7287 */ /* 0x000fe4000d000000 */
[----:B------:R-:W-:Y:S02]  /*52d0*/  UIADD3 UR8, UPT, UPT, -UR5, URZ, URZ ;  /* 0x000000ff05087290 */ /* 0x000fe4000fffe1ff */
[----:B------:R-:W-:Y:S01]  /*52e0*/  UIADD3 UR10, UPT, UPT, -UR11, URZ, URZ ;  /* 0x000000ff0b0a7290 */ /* 0x000fe2000fffe1ff */
[----:B------:R-:W-:Y:S01]  /*52f0*/  @!UP0 UMOV UR4, UR9 ;  /* 0x0000000900048c82 */ /* 0x000fe20008000000 */
[----:B------:R-:W-:Y:S02]  /*5300*/  UIADD3 UR9, UPT, UPT, -UR6, URZ, URZ ;  /* 0x000000ff06097290 */ /* 0x000fe4000fffe1ff */
[----:B------:R-:W-:Y:S02]  /*5310*/  @!UP0 USHF.R.U32.HI UR4, URZ, UR43, UR4 ;  /* 0x0000002bff048299 */ /* 0x000fe40008011604 */
[----:B------:R-:W-:Y:S02]  /*5320*/  UIMAD UR10, UR40, UR10, UR6 ;  /* 0x0000000a280a72a4 */ /* 0x000fe4000f8e0206 */
[----:B------:R-:W-:Y:S04]  /*5330*/  @!UP0 USEL UR4, UR5, UR4, !UP2 ;  /* 0x0000000405048287 */ /* 0x000fe8000d000000 */
[----:B------:R-:W-:Y:S02]  /*5340*/  @!UP0 UIMAD UR10, UR7, UR10, UR4 ;  /* 0x0000000a070a82a4 */ /* 0x000fe4000f8e0204 */
[----:B------:R-:W-:Y:S02]  /*5350*/  @!UP0 UIADD3 UR11, UPT, UPT, UR11, -UR4, URZ ;  /* 0x800000040b0b8290 */ /* 0x000fe4000fffe0ff */
[----:B------:R-:W-:Y:S02]  /*5360*/  UIMAD UR7, UR41, UR8, UR38 ;  /* 0x00000008290772a4 */ /* 0x000fe4000f8e0226 */
[----:B------:R-:W-:Y:S02]  /*5370*/  @!UP0 UIMAD UR6, UR11, UR40, UR5 ;  /* 0x000000280b0682a4 */ /* 0x000fe4000f8e0205 */
[----:B------:R-:W-:Y:S01]  /*5380*/  UIMAD UR4, UR54, UR9, UR37 ;  /* 0x00000009360472a4 */ /* 0x000fe2000f8e0225 */
[----:B------:R-:W-:Y:S02]  /*5390*/  @!UP0 UMOV UR5, UR10 ;  /* 0x0000000a00058c82 */ /* 0x000fe40008000000 */
[----:B------:R-:W-:Y:S02]  /*53a0*/  UIMAD UR38, UR5, UR41, UR7 ;  /* 0x00000029052672a4 */ /* 0x000fe4000f8e0207 */
[----:B------:R-:W-:Y:S11]  /*53b0*/  UIMAD UR37, UR6, UR54, UR4 ;  /* 0x00000036062572a4 */ /* 0x000ff6000f8e0204 */
[----:B------:R-:W-:Y:S01]  /*53c0*/  @!UPT UIADD3 URZ, UPT, UPT, URZ, URZ, URZ ;  /* 0x000000fffffff290 */ /* 0x000fe2000fffe0ff */
.L_x_86:
[----:B------:R-:W-:Y:S01]  /*53d0*/  UISETP.NE.AND UP0, UPT, UR39, 0x1, UPT ;  /* 0x000000012700788c */ /* 0x000fe2000bf05270 */
[----:B------:R-:W-:Y:S10]  /*53e0*/  IADD3 R81, PT, PT, R81, 0x1, RZ ;  /* 0x0000000151517810 */ /* 0x000ff40007ffe0ff */
[----:B------:R-:W2:Y:S01]  /*53f0*/  @!UP0 LDCU.128 UR12, c[0x0][0xb10] ;  /* 0x00016200ff0c87ac */ /* 0x000ea20008000c00 */
[----:B------:R-:W3:Y:S01]  /*5400*/  @!UP0 LDCU UR5, c[0x0][0xb0c] ;  /* 0x00016180ff0587ac */ /* 0x000ee20008000800 */
[----:B------:R-:W4:Y:S01]  /*5410*/  @!UP0 LDCU UR10, c[0x0][0xb20] ;  /* 0x00016400ff0a87ac */ /* 0x000f220008000800 */
[----:B--2---:R-:W-:Y:S02]  /*5420*/  UIMAD.WIDE.U32 UR8, UR38, UR12, URZ ;  /* 0x0000000c260872a5 */ /* 0x004fe4000f8e00ff */
[----:B------:R-:W-:Y:S02]  /*5430*/  UIMAD.WIDE.U32 UR6, UR37, UR15, URZ ;  /* 0x0000000f250672a5 */ /* 0x000fe4000f8e00ff */
[----:B------:R-:W-:Y:S03]  /*5440*/  @!UP0 UISETP.NE.AND UP1, UPT, UR14, 0x1, UPT ;  /* 0x000000010e00888c */ /* 0x000fe6000bf25270 */
[----:B------:R-:W-:Y:S01]  /*5450*/  @!UP0 UMOV UR4, UR9 ;  /* 0x0000000900048c82 */ /* 0x000fe20008000000 */
[----:B---3--:R-:W-:Y:S02]  /*5460*/  @!UP0 UISETP.NE.AND UP2, UPT, UR5, 0x1, UPT ;  /* 0x000000010500888c */ /* 0x008fe4000bf45270 */
[----:B------:R-:W-:Y:S01]  /*5470*/  @!UP0 USHF.R.U32.HI UR4, URZ, UR13, UR4 ;  /* 0x0000000dff048299 */ /* 0x000fe20008011604 */
[----:B------:R-:W-:Y:S02]  /*5480*/  @!UP0 UMOV UR6, UR7 ;  /* 0x0000000700068c82 */ /* 0x000fe40008000000 */
[----:B----4-:R-:W-:Y:S02]  /*5490*/  @!UP0 USHF.R.U32.HI UR6, URZ, UR10, UR6 ;  /* 0x0000000aff068299 */ /* 0x010fe40008011606 */
[----:B------:R-:W-:Y:S02]  /*54a0*/  @!UP0 USEL UR7, UR38, UR4, !UP2 ;  /* 0x0000000426078287 */ /* 0x000fe4000d000000 */
[----:B------:R-:W-:Y:S04]  /*54b0*/  @!UP0 USEL UR6, UR37, UR6, !UP1 ;  /* 0x0000000625068287 */ /* 0x000fe8000c800000 */
[----:B------:R-:W-:Y:S02]  /*54c0*/  @!UP0 UIADD3 UR4, UPT, UPT, -UR7, UR6, URZ ;  /* 0x0000000607048290 */ /* 0x000fe4000fffe1ff */
[----:B------:R-:W-:Y:S02]  /*54d0*/  @!UP0 UIADD3 UR6, UPT, UPT, UR7, -UR6, URZ ;  /* 0x8000000607068290 */ /* 0x000fe4000fffe0ff */
[----:B------:R-:W-:Y:S02]  /*54e0*/  @!UP0 UIMAD UR38, UR4, UR5, UR38 ;  /* 0x00000005042682a4 */ /* 0x000fe4000f8e0226 */
[----:B------:R-:W-:Y:S02]  /*54f0*/  @!UP0 UIMAD UR37, UR6, UR14, UR37 ;  /* 0x0000000e062582a4 */ /* 0x000fe4000f8e0225 */
[----:B------:R-:W-:Y:S09]  /*5500*/  ULOP3.LUT UP0, URZ, UR56, 0x1b0, URZ, 0xc0, !UPT ;  /* 0x000001b038ff7892 */ /* 0x000ff2000f80c0ff */
[----:B------:R-:W-:Y:S05]  /*5510*/  BRA.U !UP0, `(.L_x_87) ;  /* 0x0000000108407547 */ /* 0x000fea000b800000 */
[----:B------:R-:W2:Y:S01]  /*5520*/  LDCU.64 UR8, c[0x4][0x80] ;  /* 0x01001000ff0877ac */ /* 0x000ea20008000a00 */
[----:B------:R-:W-:Y:S01]  /*5530*/  MOV R3, 0x0 ;  /* 0x0000000000037802 */ /* 0x000fe20000000f00 */
[----:B------:R-:W-:Y:S02]  /*5540*/  HFMA2 R12, -RZ, RZ, 0, 5.9604644775390625e-08 ;  /* 0x00000001ff0c7431 */ /* 0x000fe400000001ff */
[----:B------:R-:W-:Y:S02]  /*5550*/  IMAD.MOV.U32 R8, RZ, RZ, 0x70 ;  /* 0x00000070ff087424 */ /* 0x000fe400078e00ff */
[----:B------:R-:W-:Y:S01]  /*5560*/  IMAD.MOV.U32 R13, RZ, RZ, RZ ;  /* 0x000000ffff0d7224 */ /* 0x000fe200078e00ff */
[----:B------:R-:W3:Y:S01]  /*5570*/  LDCU.64 UR6, c[0x4][0x88] ;  /* 0x01001100ff0677ac */ /* 0x000ee20008000a00 */
[----:B------:R-:W4:Y:S01]  /*5580*/  LDC.64 R2, c[0x4][R3] ;  /* 0x0100000003027b82 */ /* 0x000f220000000a00 */
[----:B------:R-:W1:Y:S01]  /*5590*/  LDCU.64 UR4, c[0x4][0x8] ;  /* 0x01000100ff0477ac */ /* 0x000e620008000a00 */
[----:B--2---:R-:W-:Y:S01]  /*55a0*/  MOV R5, UR9 ;  /* 0x0000000900057c02 */ /* 0x004fe20008000f00 */
[----:B------:R-:W-:Y:S01]  /*55b0*/  IMAD.U32 R4, RZ, RZ, UR8 ;  /* 0x00000008ff047e24 */ /* 0x000fe2000f8e00ff */
[----:B---3--:R-:W-:Y:S01]  /*55c0*/  MOV R7, UR7 ;  /* 0x0000000700077c02 */ /* 0x008fe20008000f00 */
[----:B------:R-:W-:Y:S01]  /*55d0*/  IMAD.U32 R6, RZ, RZ, UR6 ;  /* 0x00000006ff067e24 */ /* 0x000fe2000f8e00ff */
[----:B-1----:R-:W-:Y:S01]  /*55e0*/  MOV R11, UR5 ;  /* 0x00000005000b7c02 */ /* 0x002fe20008000f00 */
[----:B------:R-:W-:Y:S02]  /*55f0*/  IMAD.U32 R10, RZ, RZ, UR4 ;  /* 0x00000004ff0a7e24 */ /* 0x000fe4000f8e00ff */
[----:B------:R-:W-:Y:S07]  /*5600*/  LEPC R20, `(.L_x_87) ;  /* 0x000000001014794e */ /* 0x000fee0000000000 */
[----:B----45:R-:W-:Y:S05]  /*5610*/  CALL.ABS.NOINC R2 ;  /* 0x0000000002007343 */ /* 0x030fea0003c00000 */
.L_x_87:
[----:B------:R-:W-:Y:S01]  /*5620*/  LOP3.LUT P0, RZ, R85, 0x1b0, RZ, 0xc0, !PT ;  /* 0x000001b055ff7812 */ /* 0x000fe2000780c0ff */
[----:B------:R-:W-:Y:S11]  /*5630*/  BSSY.RECONVERGENT B6, `(.L_x_88) ;  /* 0x0000013000067945 */ /* 0x000ff60003800200 */
[----:B------:R-:W-:Y:S01]  /*5640*/  @!UPT UIADD3 URZ, UPT, UPT, URZ, URZ, URZ ;  /* 0x000000fffffff290 */ /* 0x000fe2000fffe0ff */
[----:B------:R-:W-:Y:S05]  /*5650*/  @!P0 BRA `(.L_x_89) ;  /* 0x0000000000408947 */ /* 0x000fea0003800000 */
        /* <DEDUP_REMOVED lines=16> */
.L_x_89:
[----:B------:R-:W-:Y:S05]  /*5760*/  BSYNC.RECONVERGENT B6 ;  /* 0x0000000000067941 */ /* 0x000fea0003800200 */
.L_x_88:
[----:B------:R-:W-:Y:S01]  /*5770*/  ISETP.NE.U32.AND P3, PT, R74, RZ, PT ;  /* 0x000000ff4a00720c */ /* 0x000fe20003f65070 */
[----:B------:R-:W-:Y:S01]  /*5780*/  UISETP.NE.AND UP1, UPT, UR61, URZ, UPT ;  /* 0x000000ff3d00728c */ /* 0x000fe2000bf25270 */
[----:B------:R-:W-:Y:S02]  /*5790*/  ISETP.NE.U32.AND P4, PT, R70, RZ, PT ;  /* 0x000000ff4600720c */ /* 0x000fe40003f85070 */
[----:B------:R-:W-:Y:S02]  /*57a0*/  ISETP.NE.AND.EX P3, PT, R75, RZ, PT, P3 ;  /* 0x000000ff4b00720c */ /* 0x000fe40003f65330 */
[----:B------:R-:W-:Y:S02]  /*57b0*/  PLOP3.LUT P1, PT, PT, PT, PT, 0x8, 0x80 ;  /* 0x000000000080781c */ /* 0x000fe40003f2e170 */
[----:B------:R-:W-:Y:S02]  /*57c0*/  PLOP3.LUT P0, PT, PT, PT, UP1, 0x80, 0x8 ;  /* 0x000000000008781c */ /* 0x000fe40003f0f018 */
[----:B------:R-:W-:Y:S02]  /*57d0*/  ISETP.NE.AND.EX P4, PT, R71, RZ, PT, P4 ;  /* 0x000000ff4700720c */ /* 0x000fe40003f85340 */
[----:B------:R-:W2:Y:S09]  /*57e0*/  @UP1 LDCU.64 UR4, c[0x0][0x888] ;  /* 0x00011100ff0417ac */ /* 0x000eb20008000a00 */
[----:B------:R-:W-:Y:S01]  /*57f0*/  @P0 PLOP3.LUT P1, PT, P3, PT, PT, 0x80, 0x8 ;  /* 0x000000000008081c */ /* 0x000fe20001f2f070 */
[----:B--2---:R-:W-:Y:S04]  /*5800*/  @UP1 UISETP.NE.U32.AND UP0, UPT, UR4, URZ, UPT ;  /* 0x000000ff0400128c */ /* 0x004fe8000bf05070 */
[----:B------:R-:W-:Y:S04]  /*5810*/  @UP1 UISETP.NE.AND.EX UP0, UPT, UR5, URZ, UPT, UP0 ;  /* 0x000000ff0500128c */ /* 0x000fe8000bf05300 */
[----:B------:R-:W-:Y:S01]  /*5820*/  @UP1 USEL UR4, URZ, 0xffffffff, UP0 ;  /* 0xffffffffff041887 */ /* 0x000fe20008000000 */
[----:B------:R-:W-:Y:S11]  /*5830*/  @!P3 BRA `(.L_x_90) ;  /* 0x000000000030b947 */ /* 0x000ff60003800000 */
[----:B------:R-:W-:Y:S01]  /*5840*/  ISETP.NE.U32.AND P2, PT, R72, RZ, PT ;  /* 0x000000ff4800720c */ /* 0x000fe20003f45070 */
[----:B------:R-:W2:Y:S01]  /*5850*/  LDCU.64 UR6, c[0x0][0x358] ;  /* 0x00006b00ff0677ac */ /* 0x000ea20008000a00 */
[----:B------:R-:W-:Y:S02]  /*5860*/  IMAD.MOV.U32 R79, RZ, RZ, 0x1 ;  /* 0x00000001ff4f7424 */ /* 0x000fe400078e00ff */
[----:B------:R-:W-:Y:S11]  /*5870*/  ISETP.NE.AND.EX P2, PT, R73, RZ, PT, P2 ;  /* 0x000000ff4900720c */ /* 0x000ff60003f45320 */
[----:B------:R-:W-:Y:S02]  /*5880*/  @!UPT UIADD3 URZ, UPT, UPT, URZ, URZ, URZ ;  /* 0x000000fffffff290 */ /* 0x000fe4000fffe0ff */
[----:B------:R-:W3:Y:S01]  /*5890*/  @P2 LDC.64 R2, c[0x0][0x888] ;  /* 0x00022200ff022b82 */ /* 0x000ee20000000a00 */
[----:B-1----:R-:W-:Y:S04]  /*58a0*/  @P2 IMAD R0, R74, UR36, RZ ;  /* 0x000000244a002c24 */ /* 0x002fe8000f8e02ff */
[----:B---3--:R-:W-:Y:S04]  /*58b0*/  @P2 IMAD.WIDE R2, R0, 0x4, R2 ;  /* 0x0000000400022825 */ /* 0x008fe800078e0202 */
[----:B------:R-:W-:Y:S01]  /*58c0*/  HFMA2 R0, -RZ, RZ, 0, 5.9604644775390625e-08 ;  /* 0x00000001ff007431 */ /* 0x000fe200000001ff */
[----:B--2--5:R2:W5:Y:S04]  /*58d0*/  @P2 LDG.E R39, desc[UR6][R2.64] ;  /* 0x0000000602272981 */ /* 0x024568000c1e1900 */
[----:B------:R-:W-:Y:S01]  /*58e0*/  @!P2 PRMT R79, R0, 0x7610, R79 ;  /* 0x00007610004fa816 */ /* 0x000fe2000000004f */
[----:B--2---:R-:W3:Y:S06]  /*58f0*/  @!P2 LDC R39, c[0x0][0x880] ;  /* 0x00022000ff27ab82 */ /* 0x004eec0000000800 */
.L_x_90:
[----:B------:R-:W-:Y:S05]  /*5900*/  @!P4 BRA `(.L_x_91) ;  /* 0x000000000024c947 */ /* 0x000fea0003800000 */
[----:B------:R-:W-:Y:S01]  /*5910*/  ISETP.NE.U32.AND P2, PT, R68, RZ, PT ;  /* 0x000000ff4400720c */ /* 0x000fe20003f45070 */
[----:B------:R-:W2:Y:S03]  /*5920*/  LDCU.64 UR6, c[0x0][0x358] ;  /* 0x00006b00ff0677ac */ /* 0x000ea60008000a00 */
[----:B------:R-:W-:Y:S11]  /*5930*/  ISETP.NE.AND.EX P2, PT, R69, RZ, PT, P2 ;  /* 0x000000ff4500720c */ /* 0x000ff60003f45320 */
[----:B------:R-:W-:Y:S02]  /*5940*/  @!UPT UIADD3 URZ, UPT, UPT, URZ, URZ, URZ ;  /* 0x000000fffffff290 */ /* 0x000fe4000fffe0ff */
[----:B------:R-:W4:Y:S01]  /*5950*/  @P2 LDC.64 R2, c[0x0][0x8a8] ;  /* 0x00022a00ff022b82 */ /* 0x000f220000000a00 */
[----:B-1----:R-:W-:Y:S04]  /*5960*/  @P2 IMAD R0, R70, UR36, RZ ;  /* 0x0000002446002c24 */ /* 0x002fe8000f8e02ff */
[----:B----4-:R-:W-:Y:S05]  /*5970*/  @P2 IMAD.WIDE R2, R0, 0x4, R2 ;  /* 0x0000000400022825 */ /* 0x010fea00078e0202 */
[----:B--2--5:R2:W5:Y:S02]  /*5980*/  @P2 LDG.E R38, desc[UR6][R2.64] ;  /* 0x0000000602262981 */ /* 0x024564000c1e1900 */
[----:B--2---:R-:W4:Y:S02]  /*5990*/  @!P2 LDC R38, c[0x0][0x8a0] ;  /* 0x00022800ff26ab82 */ /* 0x004f240000000800 */
.L_x_91:
[----:B---3-5:R-:W-:Y:S01]  /*59a0*/  @P0 FSETP.NEU.AND P4, PT, R39, RZ, PT ;  /* 0x000000ff2700020b */ /* 0x028fe20003f8d000 */
[----:B-1----:R-:W-:Y:S01]  /*59b0*/  IMAD.U32 R0, RZ, RZ, UR4 ;  /* 0x00000004ff007e24 */ /* 0x002fe2000f8e00ff */
[----:B------:R-:W-:Y:S01]  /*59c0*/  @P0 LOP3.LUT P2, RZ, R79, 0xff, RZ, 0xc0, !PT ;  /* 0x000000ff4fff0812 */ /* 0x000fe2000784c0ff */
[----:B------:R-:W-:Y:S01]  /*59d0*/  BSSY B1, `(.L_x_92) ;  /* 0x0000039000017945 */ /* 0x000fe20003800000 */
[----:B------:R-:W-:Y:S02]  /*59e0*/  @P0 SEL R2, RZ, 0xffffffff, P4 ;  /* 0xffffffffff020807 */ /* 0x000fe40002000000 */
[----:B------:R-:W-:Y:S02]  /*59f0*/  CS2R R66, SRZ ;  /* 0x0000000000427805 */ /* 0x000fe4000001ff00 */
[----:B------:R-:W-:Y:S02]  /*5a00*/  LEA R22, R36, UR44, 0x3 ;  /* 0x0000002c24167c11 */ /* 0x000fe4000f8e18ff */
[----:B------:R-:W-:Y:S02]  /*5a10*/  CS2R R64, SRZ ;  /* 0x0000000000407805 */ /* 0x000fe4000001ff00 */
[----:B------:R-:W-:Y:S02]  /*5a20*/  @P1 SEL R2, R0, R2, !P2 ;  /* 0x0000000200021207 */ /* 0x000fe40005000000 */
[----:B------:R-:W-:Y:S02]  /*5a30*/  CS2R R18, SRZ ;  /* 0x0000000000127805 */ /* 0x000fe4000001ff00 */
[----:B------:R-:W-:Y:S02]  /*5a40*/  SHF.L.U32 R3, R84, 0x1f, RZ ;  /* 0x0000001f54037819 */ /* 0x000fe400000006ff */
[----:B------:R-:W-:Y:S02]  /*5a50*/  CS2R R16, SRZ ;  /* 0x0000000000107805 */ /* 0x000fe4000001ff00 */
[----:B------:R-:W-:Y:S02]  /*5a60*/  @P0 LOP3.LUT R2, R2, 0x1, RZ, 0xc0, !PT ;  /* 0x0000000102020812 */ /* 0x000fe400078ec0ff */
[----:B------:R-:W-:Y:S02]  /*5a70*/  PLOP3.LUT P5, PT, PT, PT, PT, 0x8, 0x80 ;  /* 0x000000000080781c */ /* 0x000fe40003fae170 */
[----:B------:R-:W-:Y:S02]  /*5a80*/  ISETP.NE.U32.OR P1, PT, R2, 0x1, !P0 ;  /* 0x000000010200780c */ /* 0x000fe40004725470 */
[----:B------:R-:W-:Y:S11]  /*5a90*/  LEA.HI R2, R36, R36, RZ, 0x1 ;  /* 0x0000002424027211 */ /* 0x000ff600078f08ff */
[----:B------:R-:W-:Y:S04]  /*5aa0*/  @P1 SHF.L.U32 R0, R82, 0x1f, RZ ;  /* 0x0000001f52001819 */ /* 0x000fe800000006ff */
[----:B------:R1:W2:Y:S01]  /*5ab0*/  @P1 SYNCS.PHASECHK.TRANS64.TRYWAIT P0, [UR44+0x50], R0 ;  /* 0x00005000ff0015a7 */ /* 0x0002a2000800112c */
[----:B------:R3:W3:Y:S01]  /*5ac0*/  SYNCS.PHASECHK.TRANS64.TRYWAIT P4, [R22+URZ+0x90], R3 ;  /* 0x00009003160075a7 */ /* 0x0006e200080811ff */
[C---:B-1----:R-:W-:Y:S01]  /*5ad0*/  IMAD.SHL.U32 R0, R2.reuse, 0x20, RZ ;  /* 0x0000002002007824 */ /* 0x042fe200078e00ff */
[----:B------:R-:W-:Y:S04]  /*5ae0*/  LOP3.LUT R2, R2, 0xffe, RZ, 0xc0, !PT ;  /* 0x00000ffe02027812 */ /* 0x000fe800078ec0ff */
[----:B------:R-:W-:Y:S01]  /*5af0*/  LOP3.LUT R0, R0, 0xffffffc0, RZ, 0xc0, !PT ;  /* 0xffffffc000007812 */ /* 0x000fe200078ec0ff */
[----:B------:R-:W-:Y:S04]  /*5b00*/  IMAD.IADD R2, R36, 0x1, -R2 ;  /* 0x0000000124027824 */ /* 0x000fe800078e0a02 */
[----:B------:R-:W-:Y:S04]  /*5b10*/  IMAD.IADD R0, R37, 0x1, R0 ;  /* 0x0000000125007824 */ /* 0x000fe800078e0200 */
[----:B------:R-:W-:Y:S01]  /*5b20*/  IMAD R2, R2, 0x100000, R0 ;  /* 0x0010000002027824 */ /* 0x000fe200078e0200 */
[----:B--2---:R-:W-:Y:S01]  /*5b30*/  @P1 PLOP3.LUT P5, PT, P0, PT, PT, 0x8, 0x80 ;  /* 0x000000000080181c */ /* 0x004fe200007ae170 */
[----:B------:R-:W-:Y:S01]  /*5b40*/  @!UPT UIADD3 URZ, UPT, UPT, URZ, URZ, URZ ;  /* 0x000000fffffff290 */ /* 0x000fe2000fffe0ff */
[----:B---3--:R-:W-:Y:S11]  /*5b50*/  @!P1 BRA `(.L_x_93) ;  /* 0x0000000000809947 */ /* 0x008ff60003800000 */
[----:B------:R-:W-:Y:S01]  /*5b60*/  ISETP.NE.U32.AND P0, PT, RZ, UR58, PT ;  /* 0x0000003aff007c0c */ /* 0x000fe2000bf05070 */
[----:B------:R-:W-:Y:S01]  /*5b70*/  BSSY B0, `(.L_x_94) ;  /* 0x0000012000007945 */ /* 0x000fe20003800000 */
[----:B------:R-:W-:Y:S02]  /*5b80*/  FSETP.NEU.AND P2, PT, R39, RZ, PT ;  /* 0x000000ff2700720b */ /* 0x000fe40003f4d000 */
[----:B------:R-:W-:Y:S02]  /*5b90*/  CS2R R18, SRZ ;  /* 0x0000000000127805 */ /* 0x000fe4000001ff00 */
[----:B------:R-:W-:Y:S02]  /*5ba0*/  ISETP.NE.AND.EX P0, PT, RZ, UR59, PT, P0 ;  /* 0x0000003bff007c0c */ /* 0x000fe4000bf05300 */
[----:B------:R-:W-:Y:S02]  /*5bb0*/  CS2R R16, SRZ ;  /* 0x0000000000107805 */ /* 0x000fe4000001ff00 */
[----:B------:R-:W-:Y:S02]  /*5bc0*/  LOP3.LUT P1, RZ, R79, 0xff, RZ, 0xc0, !PT ;  /* 0x000000ff4fff7812 */ /* 0x000fe4000782c0ff */
[----:B------:R-:W-:Y:S02]  /*5bd0*/  CS2R R66, SRZ ;  /* 0x0000000000427805 */ /* 0x000fe4000001ff00 */
[----:B------:R-:W-:Y:S02]  /*5be0*/  SEL R0, RZ, 0xffffffff, P2 ;  /* 0xffffffffff007807 */ /* 0x000fe40001000000 */
[----:B------:R-:W-:Y:S02]  /*5bf0*/  CS2R R64, SRZ ;  /* 0x0000000000407805 */ /* 0x000fe4000001ff00 */
[----:B------:R-:W-:Y:S04]  /*5c00*/  SEL R4, RZ, 0xffffffff, P0 ;  /* 0xffffffffff047807 */ /* 0x000fe80000000000 */
[----:B------:R-:W-:Y:S04]  /*5c10*/  @P3 SEL R0, R4, R0, !P1 ;  /* 0x0000000004003207 */ /* 0x000fe80004800000 */
[----:B------:R-:W-:Y:S04]  /*5c20*/  LOP3.LUT R0, R0, 0x1, RZ, 0xc0, !PT ;  /* 0x0000000100007812 */ /* 0x000fe800078ec0ff */
[----:B------:R-:W-:Y:S01]  /*5c30*/  ISETP.NE.U32.AND P0, PT, R0, 0x1, PT ;  /* 0x000000010000780c */ /* 0x000fe20003f05070 */
[----:B------:R-:W-:Y:S01]  /*5c40*/  @!UPT UIADD3 URZ, UPT, UPT, URZ, URZ, URZ ;  /* 0x000000fffffff290 */ /* 0x000fe2000fffe0ff */
[----:B------:R-:W-:Y:S11]  /*5c50*/  @!P5 BRA `(.L_x_95) ;  /* 0x00000000000cd947 */ /* 0x000ff60003800000 */
[----:B------:R-:W-:Y:S04]  /*5c60*/  SHF.L.U32 R4, R82, 0x1f, RZ ;  /* 0x0000001f52047819 */ /* 0x000fe800000006ff */
[----:B------:R-:W1:Y:S02]  /*5c70*/  SYNCS.PHASECHK.TRANS64.TRYWAIT P1, [UR44+0x50], R4 ;  /* 0x00005004ff0075a7 */ /* 0x000e64000802112c */
[----:B-1----:R-:W-:Y:S05]  /*5c80*/  @!P1 BRA `(.L_x_96) ;  /* 0x0000001400689947 */ /* 0x002fea0003800000 */
.L_x_95:
[----:B------:R-:W-:Y:S05]  /*5c90*/  BSYNC B0 ;  /* 0x0000000000007941 */ /* 0x000fea0003800000 */
.L_x_94:
[----:B------:R2:W3:Y:S01]  /*5ca0*/  @P0 LDS.128 R16, [R78+UR44+0x200] ;  /* 0x0002002c4e100984 */ /* 0x0004e20008000c00 */
[----:B------:R-:W-:Y:S01]  /*5cb0*/  UIADD3 UR4, UPT, UPT, UR44, 0x58, URZ ;  /* 0x000000582c047890 */ /* 0x000fe2000fffe0ff */
[----:B------:R-:W-:Y:S02]  /*5cc0*/  LOP3.LUT R82, R82, 0x1, RZ, 0x3c, !PT ;  /* 0x0000000152527812 */ /* 0x000fe400078e3cff */
[----:B------:R2:W1:Y:S01]  /*5cd0*/  @P0 LDS.128 R64, [R77+0x10] ;  /* 0x000010004d400984 */ /* 0x0004620000000c00 */
[----:B------:R-:W-:Y:S01]  /*5ce0*/  UPRMT UR4, UR48, 0x654, UR4 ;  /* 0x0000065430047896 */ /* 0x000fe20008000004 */
[----:B------:R-:W-:Y:S01]  /*5cf0*/  @!PT LDS RZ, [RZ] ;  /* 0x00000000fffff984 */ /* 0x000fe20000000800 */
[----:B------:R-:W-:Y:S01]  /*5d00*/  @!PT LDS RZ, [RZ] ;  /* 0x00000000fffff984 */ /* 0x000fe20000000800 */
[----:B------:R-:W-:Y:S01]  /*5d10*/  @!PT LDS RZ, [RZ] ;  /* 0x00000000fffff984 */ /* 0x000fe20000000800 */
[----:B------:R-:W-:Y:S01]  /*5d20*/  @!PT LDS RZ, [RZ] ;  /* 0x00000000fffff984 */ /* 0x000fe20000000800 */
[----:B------:R5:W-:Y:S06]  /*5d30*/  MEMBAR.ALL.CTA ;  /* 0x0000000000007992 */ /* 0x000bec0000008000 */
[----:B-----5:R-:W5:Y:S02]  /*5d40*/  FENCE.VIEW.ASYNC.S ;  /* 0x00000000000073c6 */ /* 0x020f640000000000 */
[----:B-----5:R-:W-:Y:S03]  /*5d50*/  SYNCS.ARRIVE.TRANS64.RED.A1T0 RZ, [UR4], RZ ;  /* 0x000000ffffff79a7 */ /* 0x020fe60008100404 */
.L_x_93:
[----:B------:R-:W-:Y:S05]  /*5d60*/  BSYNC B1 ;  /* 0x0000000000017941 */ /* 0x000fea0003800000 */
.L_x_92:
[----:B-1----:R-:W-:Y:S04]  /*5d70*/  SHF.R.U32.HI R0, RZ, 0x15, R2 ;  /* 0x00000015ff007819 */ /* 0x002fe80000011602 */
[----:B------:R-:W-:Y:S01]  /*5d80*/  LOP3.LUT P0, RZ, R0, 0x3, R80, 0x48, !PT ;  /* 0x0000000300ff7812 */ /* 0x000fe20007804850 */
[----:B------:R-:W-:Y:S01]  /*5d90*/  @!UPT UIADD3 URZ, UPT, UPT, URZ, URZ, URZ ;  /* 0x000000fffffff290 */ /* 0x000fe2000fffe0ff */
[----:B------:R-:W-:Y:S11]  /*5da0*/  @P4 BRA `(.L_x_97) ;  /* 0x0000000000084947 */ /* 0x000ff60003800000 */
[----:B------:R-:W1:Y:S02]  /*5db0*/  SYNCS.PHASECHK.TRANS64.TRYWAIT P1, [R22+URZ+0x90], R3 ;  /* 0x00009003160075a7 */ /* 0x000e6400080211ff */
[----:B-1----:R-:W-:Y:S05]  /*5dc0*/  @!P1 BRA `(.L_x_98) ;  /* 0x0000001400309947 */ /* 0x002fea0003800000 */
.L_x_97:
[----:B------:R-:W-:Y:S05]  /*5dd0*/  @!P0 BRA `(.L_x_99) ;  /* 0x0000000000408947 */ /* 0x000fea0003800000 */
[----:B------:R-:W1:Y:S01]  /*5de0*/  LDCU.64 UR8, c[0x4][0x70] ;  /* 0x01000e00ff0877ac */ /* 0x000e620008000a00 */
[----:B------:R-:W-:Y:S01]  /*5df0*/  MOV R15, 0x0 ;  /* 0x00000000000f7802 */ /* 0x000fe20000000f00 */
[----:B------:R-:W-:Y:S02]  /*5e00*/  HFMA2 R12, -RZ, RZ, 0, 5.9604644775390625e-08 ;  /* 0x00000001ff0c7431 */ /* 0x000fe400000001ff */
[----:B------:R-:W-:Y:S02]  /*5e10*/  IMAD.MOV.U32 R8, RZ, RZ, 0x192 ;  /* 0x00000192ff087424 */ /* 0x000fe400078e00ff */
[----:B------:R-:W-:Y:S01]  /*5e20*/  IMAD.MOV.U32 R13, RZ, RZ, RZ ;  /* 0x000000ffff0d7224 */ /* 0x000fe200078e00ff */
[----:B------:R-:W5:Y:S01]  /*5e30*/  LDCU.64 UR6, c[0x4][0x78] ;  /* 0x01000f00ff0677ac */ /* 0x000f620008000a00 */
[----:B------:R-:W2:Y:S01]  /*5e40*/  LDC.64 R14, c[0x4][R15] ;  /* 0x010000000f0e7b82 */ /* 0x000ea20000000a00 */
[----:B------:R-:W3:Y:S01]  /*5e50*/  LDCU.64 UR4, c[0x4][0x10] ;  /* 0x01000200ff0477ac */ /* 0x000ee20008000a00 */
[----:B-1----:R-:W-:Y:S01]  /*5e60*/  MOV R5, UR9 ;  /* 0x0000000900057c02 */ /* 0x002fe20008000f00 */
[----:B------:R-:W-:Y:S01]  /*5e70*/  IMAD.U32 R4, RZ, RZ, UR8 ;  /* 0x00000008ff047e24 */ /* 0x000fe2000f8e00ff */
[----:B-----5:R-:W-:Y:S01]  /*5e80*/  MOV R7, UR7 ;  /* 0x0000000700077c02 */ /* 0x020fe20008000f00 */
[----:B------:R-:W-:Y:S01]  /*5e90*/  IMAD.U32 R6, RZ, RZ, UR6 ;  /* 0x00000006ff067e24 */ /* 0x000fe2000f8e00ff */
[----:B---3--:R-:W-:Y:S01]  /*5ea0*/  MOV R11, UR5 ;  /* 0x00000005000b7c02 */ /* 0x008fe20008000f00 */
[----:B------:R-:W-:Y:S02]  /*5eb0*/  IMAD.U32 R10, RZ, RZ, UR4 ;  /* 0x00000004ff0a7e24 */ /* 0x000fe4000f8e00ff */
[----:B------:R-:W-:Y:S07]  /*5ec0*/  LEPC R20, `(.L_x_99) ;  /* 0x000000001014794e */ /* 0x000fee0000000000 */
[----:B--2-4-:R-:W-:Y:S05]  /*5ed0*/  CALL.ABS.NOINC R14 ;  /* 0x000000000e007343 */ /* 0x014fea0003c00000 */
.L_x_99:
[----:B------:R-:W-:Y:S01]  /*5ee0*/  LOP3.LUT P0, RZ, R76, 0x60, RZ, 0xc0, !PT ;  /* 0x000000604cff7812 */ /* 0x000fe2000780c0ff */
[----:B------:R-:W-:Y:S05]  /*5ef0*/  WARPSYNC.ALL ;  /* 0x0000000000007948 */ /* 0x000fea0003800000 */
[----:B------:R-:W-:Y:S01]  /*5f00*/  R2UR UR4, R2 ;  /* 0x00000000020472ca */ /* 0x000fe200000e0000 */
[----:B------:R-:W-:Y:S01]  /*5f10*/  BSSY.RECONVERGENT B0, `(.L_x_100) ;  /* 0x000009f000007945 */ /* 0x000fe20003800200 */
[-C--:B---3--:R-:W-:Y:S02]  /*5f20*/  F2FP.F16.E4M3.UNPACK_B R2, R16.reuse ;  /* 0x00000010ff02723e */ /* 0x088fe400020006ff */
[----:B------:R-:W-:Y:S02]  /*5f30*/  F2FP.F16.E4M3.UNPACK_B R16, R16.H1 ;  /* 0x00000010ff10723e */ /* 0x000fe400030006ff */
[----:B------:R-:W-:Y:S01]  /*5f40*/  R2UR UR5, R22 ;  /* 0x00000000160572ca */ /* 0x000fe200000e0000 */
[----:B------:R-:W-:Y:S01]  /*5f50*/  HADD2.F32 R0, -RZ, R2.H0_H0 ;  /* 0x20000002ff007230 */ /* 0x000fe20000004100 */
[-C--:B------:R-:W-:Y:S01]  /*5f60*/  F2FP.F16.E4M3.UNPACK_B R42, R17.reuse ;  /* 0x00000011ff2a723e */ /* 0x080fe200020006ff */
[--C-:B------:R-:W-:Y:S01]  /*5f70*/  HADD2.F32 R3, -RZ, R16.reuse.H0_H0 ;  /* 0x20000010ff037230 */ /* 0x100fe20000004100 */
[----:B------:R-:W-:Y:S01]  /*5f80*/  F2FP.F16.E4M3.UNPACK_B R44, R17.H1 ;  /* 0x00000011ff2c723e */ /* 0x000fe200030006ff */
[----:B------:R-:W-:Y:S01]  /*5f90*/  HADD2.F32 R40, -RZ, R16.H1_H1 ;  /* 0x30000010ff287230 */ /* 0x000fe20000004100 */
[-C--:B------:R-:W-:Y:S01]  /*5fa0*/  F2FP.F16.E4M3.UNPACK_B R46, R18.reuse ;  /* 0x00000012ff2e723e */ /* 0x080fe200020006ff */
[----:B------:R-:W-:Y:S01]  /*5fb0*/  HADD2.F32 R2, -RZ, R2.H1_H1 ;  /* 0x30000002ff027230 */ /* 0x000fe20000004100 */
[----:B------:R-:W-:Y:S01]  /*5fc0*/  F2FP.F16.E4M3.UNPACK_B R48, R18.H1 ;  /* 0x00000012ff30723e */ /* 0x000fe200030006ff */
[--C-:B------:R-:W-:Y:S01]  /*5fd0*/  HADD2.F32 R41, -RZ, R42.reuse.H0_H0 ;  /* 0x2000002aff297230 */ /* 0x100fe20000004100 */
[-C--:B------:R-:W-:Y:S01]  /*5fe0*/  F2FP.F16.E4M3.UNPACK_B R50, R19.reuse ;  /* 0x00000013ff32723e */ /* 0x080fe200020006ff */
[----:B------:R-:W-:Y:S01]  /*5ff0*/  HADD2.F32 R42, -RZ, R42.H1_H1 ;  /* 0x3000002aff2a7230 */ /* 0x000fe20000004100 */
[----:B------:R-:W-:Y:S01]  /*6000*/  F2FP.F16.E4M3.UNPACK_B R52, R19.H1 ;  /* 0x00000013ff34723e */ /* 0x000fe200030006ff */
[----:B------:R-:W-:Y:S01]  /*6010*/  HADD2.F32 R43, -RZ, R44.H0_H0 ;  /* 0x2000002cff2b7230 */ /* 0x000fe20000004100 */
[----:B------:R-:W-:Y:S01]  /*6020*/  LDTM.16dp32bit_t0_t15.x32 R4, tmem[UR4] ;  /* 0x00000004000479ee */ /* 0x000fe20008a80000 */
[----:B------:R-:W1:Y:S01]  /*6030*/  LDTM.16dp32bit_t16_t31.x32 R4, tmem[UR4+0x20] ;  /* 0x00002004000479ee */ /* 0x000e620008aa0000 */
[----:B------:R-:W-:Y:S01]  /*6040*/  NOP ;  /* 0x0000000000007918 */ /* 0x000fe20000000000 */
[----:B------:R-:W-:Y:S01]  /*6050*/  UIADD3 UR4, UPT, UPT, UR5, 0xb0, URZ ;  /* 0x000000b005047890 */ /* 0x000fe2000fffe0ff */
[--C-:B------:R-:W-:Y:S01]  /*6060*/  HADD2.F32 R45, -RZ, R46.reuse.H0_H0 ;  /* 0x2000002eff2d7230 */ /* 0x100fe20000004100 */
[----:B------:R-:W-:Y:S01]  /*6070*/  F2FP.F16.E4M3.UNPACK_B R54, R64 ;  /* 0x00000040ff36723e */ /* 0x000fe200020006ff */
[----:B------:R-:W-:Y:S01]  /*6080*/  HADD2.F32 R46, -RZ, R46.H1_H1 ;  /* 0x3000002eff2e7230 */ /* 0x000fe20000004100 */
[----:B------:R-:W-:Y:S01]  /*6090*/  UPRMT UR4, UR48, 0x654, UR4 ;  /* 0x0000065430047896 */ /* 0x000fe20008000004 */
[--C-:B------:R-:W-:Y:S01]  /*60a0*/  HADD2.F32 R49, -RZ, R50.reuse.H0_H0 ;  /* 0x20000032ff317230 */ /* 0x100fe20000004100 */
[-C--:B------:R-:W-:Y:S01]  /*60b0*/  F2FP.F16.E4M3.UNPACK_B R58, R65.reuse ;  /* 0x00000041ff3a723e */ /* 0x080fe200020006ff */
[----:B------:R-:W-:Y:S01]  /*60c0*/  HADD2.F32 R50, -RZ, R50.H1_H1 ;  /* 0x30000032ff327230 */ /* 0x000fe20000004100 */
[----:B------:R-:W-:Y:S01]  /*60d0*/  F2FP.F16.E4M3.UNPACK_B R62, R66 ;  /* 0x00000042ff3e723e */ /* 0x000fe200020006ff */
[--C-:B------:R-:W-:Y:S01]  /*60e0*/  HADD2.F32 R53, -RZ, R54.reuse.H0_H0 ;  /* 0x20000036ff357230 */ /* 0x100fe20000004100 */
[----:B------:R-:W-:Y:S01]  /*60f0*/  F2FP.F16.E4M3.UNPACK_B R56, R64.H1 ;  /* 0x00000040ff38723e */ /* 0x000fe200030006ff */
[----:B------:R-:W-:Y:S01]  /*6100*/  HADD2.F32 R54, -RZ, R54.H1_H1 ;  /* 0x30000036ff367230 */ /* 0x000fe20000004100 */
[----:B------:R-:W-:Y:S01]  /*6110*/  F2FP.F16.E4M3.UNPACK_B R60, R65.H1 ;  /* 0x00000041ff3c723e */ /* 0x000fe200030006ff */
[----:B-1----:R-:W-:Y:S01]  /*6120*/  SYNCS.ARRIVE.TRANS64.RED.A1T0 RZ, [UR4], RZ ;  /* 0x000000ffffff79a7 */ /* 0x002fe20008100404 */
[--C-:B------:R-:W-:Y:S01]  /*6130*/  HADD2.F32 R57, -RZ, R58.reuse.H0_H0 ;  /* 0x2000003aff397230 */ /* 0x100fe20000004100 */
[-C--:B------:R-:W-:Y:S01]  /*6140*/  F2FP.F16.E4M3.UNPACK_B R65, R67.reuse ;  /* 0x00000043ff41723e */ /* 0x080fe200020006ff */
[----:B------:R-:W-:Y:S01]  /*6150*/  HADD2.F32 R58, -RZ, R58.H1_H1 ;  /* 0x3000003aff3a7230 */ /* 0x000fe20000004100 */
[----:B------:R-:W-:Y:S01]  /*6160*/  F2FP.F16.E4M3.UNPACK_B R64, R66.H1 ;  /* 0x00000042ff40723e */ /* 0x000fe200030006ff */
[--C-:B------:R-:W-:Y:S01]  /*6170*/  HADD2.F32 R61, -RZ, R62.reuse.H0_H0 ;  /* 0x2000003eff3d7230 */ /* 0x100fe20000004100 */
[----:B------:R-:W-:Y:S01]  /*6180*/  F2FP.F16.E4M3.UNPACK_B R67, R67.H1 ;  /* 0x00000043ff43723e */ /* 0x000fe200030006ff */
[----:B------:R-:W-:Y:S01]  /*6190*/  HADD2.F32 R62, -RZ, R62.H1_H1 ;  /* 0x3000003eff3e7230 */ /* 0x000fe20000004100 */
[----:B------:R-:W-:Y:S01]  /*61a0*/  IADD3 R36, PT, PT, R36, 0x1, RZ ;  /* 0x0000000124247810 */ /* 0x000fe20007ffe0ff */
[C---:B----4-:R-:W-:Y:S01]  /*61b0*/  FMUL R4, R38.reuse, R4 ;  /* 0x0000000426047220 */ /* 0x050fe20000400000 */
[C---:B------:R-:W-:Y:S01]  /*61c0*/  FMUL R5, R38.reuse, R5 ;  /* 0x0000000526057220 */ /* 0x040fe20000400000 */
[C---:B------:R-:W-:Y:S01]  /*61d0*/  FMUL R8, R38.reuse, R8 ;  /* 0x0000000826087220 */ /* 0x040fe20000400000 */
[C---:B------:R-:W-:Y:S01]  /*61e0*/  FMUL R9, R38.reuse, R9 ;  /* 0x0000000926097220 */ /* 0x040fe20000400000 */
[C---:B------:R-:W-:Y:S01]  /*61f0*/  FFMA R4, R39.reuse, R0, R4 ;  /* 0x0000000027047223 */ /* 0x040fe20000000004 */
[C---:B------:R-:W-:Y:S01]  /*6200*/  FFMA R5, R39.reuse, R2, R5 ;  /* 0x0000000227057223 */ /* 0x040fe20000000005 */
[C---:B------:R-:W-:Y:S01]  /*6210*/  FMUL R12, R38.reuse, R12 ;  /* 0x0000000c260c7220 */ /* 0x040fe20000400000 */
        /* <DEDUP_REMOVED lines=10> */
[----:B------:R-:W-:Y:S02]  /*62c0*/  HADD2.F32 R44, -RZ, R44.H1_H1 ;  /* 0x3000002cff2c7230 */ /* 0x000fe40000004100 */
[C---:B------:R-:W-:Y:S01]  /*62d0*/  FMUL R10, R38.reuse, R10 ;  /* 0x0000000a260a7220 */ /* 0x040fe20000400000 */
[C---:B------:R-:W-:Y:S01]  /*62e0*/  FFMA R6, R39.reuse, R3, R6 ;  /* 0x0000000327067223 */ /* 0x040fe20000000006 */
[C---:B------:R-:W-:Y:S01]  /*62f0*/  FFMA R7, R39.reuse, R40, R7 ;  /* 0x0000002827077223 */ /* 0x040fe20000000007 */
[C---:B------:R-:W-:Y:S01]  /*6300*/  FFMA R8, R39.reuse, R41, R8 ;  /* 0x0000002927087223 */ /* 0x040fe20000000008 */
[C---:B------:R-:W-:Y:S01]  /*6310*/  FFMA R9, R39.reuse, R42, R9 ;  /* 0x0000002a27097223 */ /* 0x040fe20000000009 */
[----:B------:R-:W-:Y:S01]  /*6320*/  FFMA R10, R39, R43, R10 ;  /* 0x0000002b270a7223 */ /* 0x000fe2000000000a */
[--C-:B------:R-:W-:Y:S01]  /*6330*/  HADD2.F32 R40, -RZ, R65.reuse.H0_H0 ;  /* 0x20000041ff287230 */ /* 0x100fe20000004100 */
[----:B------:R-:W-:Y:S01]  /*6340*/  F2FP.SATFINITE.E4M3.F32.PACK_AB_MERGE_C R86, R7, R6, RZ ;  /* 0x000000060756723e */ /* 0x000fe200048070ff */
[C---:B------:R-:W-:Y:S01]  /*6350*/  FMUL R7, R38.reuse, R24 ;  /* 0x0000001826077220 */ /* 0x040fe20000400000 */
[C---:B------:R-:W-:Y:S01]  /*6360*/  FMUL R24, R38.reuse, R29 ;  /* 0x0000001d26187220 */ /* 0x040fe20000400000 */
[C---:B------:R-:W-:Y:S01]  /*6370*/  FMUL R29, R38.reuse, R34 ;  /* 0x00000022261d7220 */ /* 0x040fe20000400000 */
[----:B------:R-:W-:Y:S02]  /*6380*/  HADD2.F32 R65, -RZ, R65.H1_H1 ;  /* 0x30000041ff417230 */ /* 0x000fe40000004100 */
[C---:B------:R-:W-:Y:S01]  /*6390*/  FMUL R11, R38.reuse, R11 ;  /* 0x0000000b260b7220 */ /* 0x040fe20000400000 */
[--C-:B------:R-:W-:Y:S02]  /*63a0*/  HADD2.F32 R47, -RZ, R48.reuse.H0_H0 ;  /* 0x20000030ff2f7230 */ /* 0x100fe40000004100 */
[C---:B------:R-:W-:Y:S01]  /*63b0*/  FMUL R14, R38.reuse, R14 ;  /* 0x0000000e260e7220 */ /* 0x040fe20000400000 */
[----:B------:R-:W-:Y:S02]  /*63c0*/  HADD2.F32 R48, -RZ, R48.H1_H1 ;  /* 0x30000030ff307230 */ /* 0x000fe40000004100 */
[C---:B------:R-:W-:Y:S01]  /*63d0*/  FFMA R11, R39.reuse, R44, R11 ;  /* 0x0000002c270b7223 */ /* 0x040fe2000000000b */
[C---:B------:R-:W-:Y:S01]  /*63e0*/  FFMA R12, R39.reuse, R45, R12 ;  /* 0x0000002d270c7223 */ /* 0x040fe2000000000c */
[C---:B------:R-:W-:Y:S01]  /*63f0*/  FFMA R13, R39.reuse, R46, R13 ;  /* 0x0000002e270d7223 */ /* 0x040fe2000000000d */
[----:B------:R-:W-:Y:S01]  /*6400*/  FFMA R14, R39, R47, R14 ;  /* 0x0000002f270e7223 */ /* 0x000fe2000000000e */
[C---:B------:R-:W-:Y:S01]  /*6410*/  FMUL R15, R38.reuse, R15 ;  /* 0x0000000f260f7220 */ /* 0x040fe20000400000 */
[--C-:B------:R-:W-:Y:S01]  /*6420*/  HADD2.F32 R51, -RZ, R52.reuse.H0_H0 ;  /* 0x20000034ff337230 */ /* 0x100fe20000004100 */
[----:B------:R-:W-:Y:S01]  /*6430*/  F2FP.SATFINITE.E4M3.F32.PACK_AB_MERGE_C R10, R11, R10, RZ ;  /* 0x0000000a0b0a723e */ /* 0x000fe200048070ff */
[----:B------:R-:W-:Y:S02]  /*6440*/  HADD2.F32 R52, -RZ, R52.H1_H1 ;  /* 0x30000034ff347230 */ /* 0x000fe40000004100 */
[C---:B------:R-:W-:Y:S01]  /*6450*/  FFMA R15, R39.reuse, R48, R15 ;  /* 0x00000030270f7223 */ /* 0x040fe2000000000f */
[C---:B------:R-:W-:Y:S01]  /*6460*/  FFMA R16, R39.reuse, R49, R16 ;  /* 0x0000003127107223 */ /* 0x040fe20000000010 */
[C---:B------:R-:W-:Y:S01]  /*6470*/  FFMA R17, R39.reuse, R50, R17 ;  /* 0x0000003227117223 */ /* 0x040fe20000000011 */
[C---:B------:R-:W-:Y:S01]  /*6480*/  FMUL R18, R38.reuse, R18 ;  /* 0x0000001226127220 */ /* 0x040fe20000400000 */
[C---:B------:R-:W-:Y:S01]  /*6490*/  FMUL R19, R38.reuse, R19 ;  /* 0x0000001326137220 */ /* 0x040fe20000400000 */
[--C-:B------:R-:W-:Y:S02]  /*64a0*/  HADD2.F32 R55, -RZ, R56.reuse.H0_H0 ;  /* 0x20000038ff377230 */ /* 0x100fe40000004100 */
[C---:B------:R-:W-:Y:S01]  /*64b0*/  FMUL R3, R38.reuse, R22 ;  /* 0x0000001626037220 */ /* 0x040fe20000400000 */
[C---:B------:R-:W-:Y:S01]  /*64c0*/  FFMA R18, R39.reuse, R51, R18 ;  /* 0x0000003327127223 */ /* 0x040fe20000000012 */
[----:B------:R-:W-:Y:S02]  /*64d0*/  HADD2.F32 R56, -RZ, R56.H1_H1 ;  /* 0x30000038ff387230 */ /* 0x000fe40000004100 */
[C---:B------:R-:W-:Y:S01]  /*64e0*/  FFMA R19, R39.reuse, R52, R19 ;  /* 0x0000003427137223 */ /* 0x040fe20000000013 */
[C---:B------:R-:W-:Y:S01]  /*64f0*/  FMUL R6, R38.reuse, R23 ;  /* 0x0000001726067220 */ /* 0x040fe20000400000 */
[C---:B------:R-:W-:Y:S01]  /*6500*/  FFMA R0, R39.reuse, R53, R0 ;  /* 0x0000003527007223 */ /* 0x040fe20000000000 */
[C---:B------:R-:W-:Y:S01]  /*6510*/  FFMA R2, R39.reuse, R54, R2 ;  /* 0x0000003627027223 */ /* 0x040fe20000000002 */
[--C-:B------:R-:W-:Y:S02]  /*6520*/  HADD2.F32 R59, -RZ, R60.reuse.H0_H0 ;  /* 0x2000003cff3b7230 */ /* 0x100fe40000004100 */
[C---:B------:R-:W-:Y:S01]  /*6530*/  FFMA R3, R39.reuse, R55, R3 ;  /* 0x0000003727037223 */ /* 0x040fe20000000003 */
[----:B------:R-:W-:Y:S02]  /*6540*/  HADD2.F32 R60, -RZ, R60.H1_H1 ;  /* 0x3000003cff3c7230 */ /* 0x000fe40000004100 */
[C---:B------:R-:W-:Y:S01]  /*6550*/  FMUL R21, R38.reuse, R26 ;  /* 0x0000001a26157220 */ /* 0x040fe20000400000 */
[C---:B------:R-:W-:Y:S01]  /*6560*/  FMUL R22, R38.reuse, R27 ;  /* 0x0000001b26167220 */ /* 0x040fe20000400000 */
[C---:B------:R-:W-:Y:S01]  /*6570*/  FFMA R6, R39.reuse, R56, R6 ;  /* 0x0000003827067223 */ /* 0x040fe20000000006 */
[C---:B------:R-:W-:Y:S01]  /*6580*/  FFMA R7, R39.reuse, R57, R7 ;  /* 0x0000003927077223 */ /* 0x040fe20000000007 */
[C---:B------:R-:W-:Y:S01]  /*6590*/  FMUL R23, R38.reuse, R28 ;  /* 0x0000001c26177220 */ /* 0x040fe20000400000 */
[C---:B------:R-:W-:Y:S01]  /*65a0*/  FFMA R20, R39.reuse, R58, R20 ;  /* 0x0000003a27147223 */ /* 0x040fe20000000014 */
[--C-:B------:R-:W-:Y:S02]  /*65b0*/  HADD2.F32 R63, -RZ, R64.reuse.H0_H0 ;  /* 0x20000040ff3f7230 */ /* 0x100fe40000004100 */
[C---:B------:R-:W-:Y:S01]  /*65c0*/  FFMA R21, R39.reuse, R59, R21 ;  /* 0x0000003b27157223 */ /* 0x040fe20000000015 */
[----:B------:R-:W-:Y:S02]  /*65d0*/  HADD2.F32 R64, -RZ, R64.H1_H1 ;  /* 0x30000040ff407230 */ /* 0x000fe40000004100 */
[C---:B------:R-:W-:Y:S01]  /*65e0*/  FFMA R22, R39.reuse, R60, R22 ;  /* 0x0000003c27167223 */ /* 0x040fe20000000016 */
[C---:B------:R-:W-:Y:S01]  /*65f0*/  FMUL R26, R38.reuse, R31 ;  /* 0x0000001f261a7220 */ /* 0x040fe20000400000 */
[C---:B------:R-:W-:Y:S01]  /*6600*/  FMUL R27, R38.reuse, R32 ;  /* 0x00000020261b7220 */ /* 0x040fe20000400000 */
[C---:B------:R-:W-:Y:S01]  /*6610*/  FFMA R23, R39.reuse, R61, R23 ;  /* 0x0000003d27177223 */ /* 0x040fe20000000017 */
[----:B------:R-:W-:Y:S01]  /*6620*/  FMUL R28, R38, R33 ;  /* 0x00000021261c7220 */ /* 0x000fe20000400000 */
[C---:B------:R-:W-:Y:S01]  /*6630*/  FFMA R24, R39.reuse, R62, R24 ;  /* 0x0000003e27187223 */ /* 0x040fe20000000018 */
[--C-:B------:R-:W-:Y:S02]  /*6640*/  HADD2.F32 R66, -RZ, R67.reuse.H0_H0 ;  /* 0x20000043ff427230 */ /* 0x100fe40000004100 */
[C---:B------:R-:W-:Y:S01]  /*6650*/  FFMA R25, R39.reuse, R63, R25 ;  /* 0x0000003f27197223 */ /* 0x040fe20000000019 */
[----:B------:R-:W-:Y:S02]  /*6660*/  HADD2.F32 R67, -RZ, R67.H1_H1 ;  /* 0x30000043ff437230 */ /* 0x000fe40000004100 */
[----:B------:R-:W-:Y:S01]  /*6670*/  FFMA R26, R39, R64, R26 ;  /* 0x00000040271a7223 */ /* 0x000fe2000000001a */
[----:B------:R-:W-:Y:S01]  /*6680*/  F2FP.SATFINITE.E4M3.F32.PACK_AB_MERGE_C R14, R15, R14, RZ ;  /* 0x0000000e0f0e723e */ /* 0x000fe200048070ff */
[----:B------:R-:W-:Y:S01]  /*6690*/  FFMA R27, R39, R40, R27 ;  /* 0x00000028271b7223 */ /* 0x000fe2000000001b */
[----:B------:R-:W-:Y:S01]  /*66a0*/  F2FP.SATFINITE.E4M3.F32.PACK_AB_MERGE_C R18, R19, R18, RZ ;  /* 0x000000121312723e */ /* 0x000fe200048070ff */
[C---:B------:R-:W-:Y:S01]  /*66b0*/  FFMA R28, R39.reuse, R65, R28 ;  /* 0x00000041271c7223 */ /* 0x040fe2000000001c */
[C---:B------:R-:W-:Y:S01]  /*66c0*/  FFMA R29, R39.reuse, R66, R29 ;  /* 0x00000042271d7223 */ /* 0x040fe2000000001d */
[----:B------:R-:W-:Y:S01]  /*66d0*/  FFMA R30, R39, R67, R30 ;  /* 0x00000043271e7223 */ /* 0x000fe2000000001e */
[----:B------:R-:W-:Y:S02]  /*66e0*/  F2FP.SATFINITE.E4M3.F32.PACK_AB_MERGE_C R32, R5, R4, R86 ;  /* 0x000000040520723e */ /* 0x000fe40004807056 */
[----:B------:R-:W-:Y:S02]  /*66f0*/  F2FP.SATFINITE.E4M3.F32.PACK_AB_MERGE_C R33, R9, R8, R10 ;  /* 0x000000080921723e */ /* 0x000fe4000480700a */
[----:B------:R-:W-:Y:S02]  /*6700*/  F2FP.SATFINITE.E4M3.F32.PACK_AB_MERGE_C R34, R13, R12, R14 ;  /* 0x0000000c0d22723e */ /* 0x000fe4000480700e */
[----:B------:R-:W-:Y:S02]  /*6710*/  F2FP.SATFINITE.E4M3.F32.PACK_AB_MERGE_C R35, R17, R16, R18 ;  /* 0x000000101123723e */ /* 0x000fe40004807012 */
[----:B------:R-:W-:Y:S02]  /*6720*/  F2FP.SATFINITE.E4M3.F32.PACK_AB_MERGE_C R3, R6, R3, RZ ;  /* 0x000000030603723e */ /* 0x000fe400048070ff */
[----:B------:R-:W-:Y:S01]  /*6730*/  F2FP.SATFINITE.E4M3.F32.PACK_AB_MERGE_C R5, R22, R21, RZ ;  /* 0x000000151605723e */ /* 0x000fe200048070ff */
[----:B------:R1:W-:Y:S01]  /*6740*/  STS.128 [R78+UR44+0x1200], R32 ;  /* 0x001200204e007988 */ /* 0x0003e20008000c2c */
[----:B------:R-:W-:Y:S02]  /*6750*/  F2FP.SATFINITE.E4M3.F32.PACK_AB_MERGE_C R6, R26, R25, RZ ;  /* 0x000000191a06723e */ /* 0x000fe400048070ff */
[----:B------:R-:W-:Y:S02]  /*6760*/  F2FP.SATFINITE.E4M3.F32.PACK_AB_MERGE_C R29, R30, R29, RZ ;  /* 0x0000001d1e1d723e */ /* 0x000fe400048070ff */
[----:B------:R-:W-:Y:S02]  /*6770*/  F2FP.SATFINITE.E4M3.F32.PACK_AB_MERGE_C R5, R20, R7, R5 ;  /* 0x000000071405723e */ /* 0x000fe40004807005 */
[----:B------:R-:W-:Y:S02]  /*6780*/  F2FP.SATFINITE.E4M3.F32.PACK_AB_MERGE_C R4, R2, R0, R3 ;  /* 0x000000000204723e */ /* 0x000fe40004807003 */
[----:B------:R-:W-:Y:S02]  /*6790*/  F2FP.SATFINITE.E4M3.F32.PACK_AB_MERGE_C R6, R24, R23, R6 ;  /* 0x000000171806723e */ /* 0x000fe40004807006 */
[----:B------:R-:W-:Y:S05]  /*67a0*/  F2FP.SATFINITE.E4M3.F32.PACK_AB_MERGE_C R7, R28, R27, R29 ;  /* 0x0000001b1c07723e */ /* 0x000fea000480701d */
[----:B------:R1:W-:Y:S01]  /*67b0*/  STS.128 [R77+0x1010], R4 ;  /* 0x001010044d007388 */ /* 0x0003e20000000c00 */
[----:B------:R-:W-:Y:S01]  /*67c0*/  @!PT LDS RZ, [RZ] ;  /* 0x00000000fffff984 */ /* 0x000fe20000000800 */
[----:B------:R-:W-:Y:S01]  /*67d0*/  @!PT LDS RZ, [RZ] ;  /* 0x00000000fffff984 */ /* 0x000fe20000000800 */
[----:B------:R-:W-:Y:S01]  /*67e0*/  @!PT LDS RZ, [RZ] ;  /* 0x00000000fffff984 */ /* 0x000fe20000000800 */
[----:B------:R-:W-:Y:S01]  /*67f0*/  @!PT LDS RZ, [RZ] ;  /* 0x00000000fffff984 */ /* 0x000fe20000000800 */
[----:B------:R3:W-:Y:S07]  /*6800*/  MEMBAR.ALL.CTA ;  /* 0x0000000000007992 */ /* 0x0007ee0000008000 */
[----:B---3--:R-:W3:Y:S02]  /*6810*/  FENCE.VIEW.ASYNC.S ;  /* 0x00000000000073c6 */ /* 0x008ee40000000000 */
[----:B---3--:R-:W-:Y:S06]  /*6820*/  BAR.SYNC.DEFER_BLOCKING 0x1, 0x80 ;  /* 0x0042000000007b1d */ /* 0x008fec0000010000 */
[----:B------:R-:W-:Y:S05]  /*6830*/  @P0 BRA `(.L_x_101) ;  /* 0x0000000000300947 */ /* 0x000fea0003800000 */
[----:B------:R-:W-:Y:S02]  /*6840*/  UIADD3 UR4, UPT, UPT, UR44, 0x1200, URZ ;  /* 0x000012002c047890 */ /* 0x000fe4000fffe0ff */
[----:B------:R-:W-:Y:S02]  /*6850*/  USHF.L.U32 UR9, UR45, 0x6, URZ ;  /* 0x000000062d097899 */ /* 0x000fe400080006ff */
[----:B------:R-:W-:Y:S02]  /*6860*/  USHF.L.U32 UR10, UR46, 0x6, URZ ;  /* 0x000000062e0a7899 */ /* 0x000fe400080006ff */
[----:B------:R-:W-:Y:S01]  /*6870*/  MOV R85, UR4 ;  /* 0x0000000400557c02 */ /* 0x000fe20008000f00 */
[----:B------:R-:W-:Y:S01]  /*6880*/  UIADD3 UR4, UP0, UPT, UR62, 0x680, URZ ;  /* 0x000006803e047890 */ /* 0x000fe2000ff1e0ff */
[----:B------:R-:W-:Y:S02]  /*6890*/  UMOV UR11, UR36 ;  /* 0x00000024000b7c82 */ /* 0x000fe40008000000 */
[----:B------:R-:W-:Y:S01]  /*68a0*/  R2UR UR8, R85 ;  /* 0x00000000550872ca */ /* 0x000fe200000e0000 */
[----:B------:R-:W-:Y:S11]  /*68b0*/  UIADD3.X UR5, UPT, UPT, URZ, UR63, URZ, UP0, !UPT ;  /* 0x0000003fff057290 */ /* 0x000ff600087fe4ff */
[----:B------:R-:W-:Y:S01]  /*68c0*/  @!UPT UIADD3 URZ, UPT, UPT, URZ, URZ, URZ ;  /* 0x000000fffffff290 */ /* 0x000fe2000fffe0ff */
[----:B------:R3:W-:Y:S01]  /*68d0*/  UTMASTG.3D [UR8], [UR4] ;  /* 0x00000008040073b5 */ /* 0x0007e20008010000 */
[----:B------:R0:W-:Y:S01]  /*68e0*/  UTMACMDFLUSH ;  /* 0x00000000000079b7 */ /* 0x0001e20000000000 */
[----:B---3--:R-:W-:Y:S04]  /*68f0*/  DEPBAR.LE SB0, 0x0 ;  /* 0x000080000000791a */ /* 0x008fe80000000000 */
.L_x_101:
[----:B------:R-:W-:Y:S05]  /*6900*/  BSYNC.RECONVERGENT B0 ;  /* 0x0000000000007941 */ /* 0x000fea0003800200 */
.L_x_100:
[----:B------:R-:W-:Y:S01]  /*6910*/  BAR.SYNC.DEFER_BLOCKING 0x1, 0x80 ;  /* 0x0042000000007b1d */ /* 0x000fe20000010000 */
[----:B------:R-:W-:Y:S01]  /*6920*/  ISETP.NE.AND P0, PT, R81, 0x2, PT ;  /* 0x000000025100780c */ /* 0x000fe20003f05270 */
[----:B------:R-:W-:Y:S01]  /*6930*/  UISETP.NE.AND UP0, UPT, UR47, URZ, UPT ;  /* 0x000000ff2f00728c */ /* 0x000fe2000bf05270 */
[----:B------:R-:W-:Y:S01]  /*6940*/  ISETP.NE.AND P1, PT, R36, 0x4, PT ;  /* 0x000000042400780c */ /* 0x000fe20003f25270 */
[----:B------:R-:W-:Y:S01]  /*6950*/  UIADD3 UR45, UPT, UPT, UR37, UR60, URZ ;  /* 0x0000003c252d7290 */ /* 0x000fe2000fffe0ff */
[----:B------:R-:W-:Y:S01]  /*6960*/  SEL R2, RZ, 0x1, P0 ;  /* 0x00000001ff027807 */ /* 0x000fe20000000000 */
[----:B------:R-:W-:Y:S01]  /*6970*/  UIADD3 UR46, UPT, UPT, UR38, UR57, URZ ;  /* 0x00000039262e7290 */ /* 0x000fe2000fffe0ff */
[----:B------:R-:W-:Y:S02]  /*6980*/  SEL R0, RZ, 0x1, P1 ;  /* 0x00000001ff007807 */ /* 0x000fe40000800000 */
[----:B------:R-:W-:Y:S02]  /*6990*/  LOP3.LUT R83, R83, R2, RZ, 0x3c, !PT ;  /* 0x0000000253537212 */ /* 0x000fe400078e3cff */
[----:B------:R-:W-:Y:S02]  /*69a0*/  LOP3.LUT R84, R84, R0, RZ, 0x3c, !PT ;  /* 0x0000000054547212 */ /* 0x000fe400078e3cff */
[----:B------:R-:W-:Y:S02]  /*69b0*/  SEL R81, R81, RZ, P0 ;  /* 0x000000ff51517207 */ /* 0x000fe40000000000 */
[----:B------:R-:W-:Y:S01]  /*69c0*/  SEL R36, R36, RZ, P1 ;  /* 0x000000ff24247207 */ /* 0x000fe20000800000 */
[----:B------:R-:W-:Y:S01]  /*69d0*/  UMOV UR36, UR51 ;  /* 0x0000003300247c82 */ /* 0x000fe20008000000 */
[----:B------:R-:W-:Y:S05]  /*69e0*/  BRA.U UP0, `(.L_x_102) ;  /* 0xffffffe5002c7547 */ /* 0x000fea000b83ffff */
[----:B------:R-:W-:Y:S05]  /*69f0*/  EXIT ;  /* 0x000000000000794d */ /* 0x000fea0003800000 */
.L_x_24:
[----:B--2---:R2:W3:Y:S02]  /*6a00*/  SYNCS.PHASECHK.TRANS64.TRYWAIT P0, [R0+URZ+0xe0], R2 ;  /* 0x0000e002000075a7 */ /* 0x0044e400080011ff */
[----:B---3--:R-:W-:Y:S05]  /*6a10*/  @!P0 NANOSLEEP.SYNCS 0x989680 ;  /* 0x009896800000895d */ /* 0x008fea0003900000 */
[----:B------:R-:W3:Y:S02]  /*6a20*/  @!P0 SYNCS.PHASECHK.TRANS64 P0, [R0+URZ+0xe0], R2 ;  /* 0x0000e002000085a7 */ /* 0x000ee400080010ff */
[----:B---3--:R-:W-:Y:S05]  /*6a30*/  @!P0 BRA `(.L_x_24) ;  /* 0xfffffffc00f08947 */ /* 0x008fea000383ffff */
[----:B------:R-:W-:Y:S05]  /*6a40*/  BRA `(.L_x_103) ;  /* 0xffffffac00cc7947 */ /* 0x000fea000383ffff */
.L_x_27:
[----:B-1----:R-:W-:-:S07]  /*6a50*/  MOV R0, UR33 ;  /* 0x0000002100007c02 */ /* 0x002fce0008000f00 */
.L_x_104:
[----:B-1----:R1:W2:Y:S02]  /*6a60*/  SYNCS.PHASECHK.TRANS64.TRYWAIT P0, [R0+URZ+0x28], R3 ;  /* 0x00002803000075a7 */ /* 0x0022a400080011ff */
[----:B--2---:R-:W-:Y:S05]  /*6a70*/  @!P0 NANOSLEEP.SYNCS 0x989680 ;  /* 0x009896800000895d */ /* 0x004fea0003900000 */
[----:B------:R-:W2:Y:S02]  /*6a80*/  @!P0 SYNCS.PHASECHK.TRANS64 P0, [R0+URZ+0x28], R3 ;  /* 0x00002803000085a7 */ /* 0x000ea400080010ff */
[----:B--2---:R-:W-:Y:S05]  /*6a90*/  @!P0 BRA `(.L_x_104) ;  /* 0xfffffffc00f08947 */ /* 0x004fea000383ffff */
[----:B------:R-:W-:Y:S05]  /*6aa0*/  BRA `(.L_x_26) ;  /* 0xffffffb000187947 */ /* 0x000fea000383ffff */
.L_x_34:
[----:B-1----:R-:W-:-:S07]  /*6ab0*/  MOV R0, UR17 ;  /* 0x0000001100007c02 */ /* 0x002fce0008000f00 */
.L_x_105:
[----:B-1----:R1:W2:Y:S02]  /*6ac0*/  SYNCS.PHASECHK.TRANS64.TRYWAIT P0, [R0+URZ+0x28], R3 ;  /* 0x00002803000075a7 */ /* 0x0022a400080011ff */
[----:B--2---:R-:W-:Y:S05]  /*6ad0*/  @!P0 NANOSLEEP.SYNCS 0x989680 ;  /* 0x009896800000895d */ /* 0x004fea0003900000 */
[----:B------:R-:W2:Y:S02]  /*6ae0*/  @!P0 SYNCS.PHASECHK.TRANS64 P0, [R0+URZ+0x28], R3 ;  /* 0x00002803000085a7 */ /* 0x000ea400080010ff */
[----:B--2---:R-:W-:Y:S05]  /*6af0*/  @!P0 BRA `(.L_x_105) ;  /* 0xfffffffc00f08947 */ /* 0x004fea000383ffff */
[----:B------:R-:W-:Y:S05]  /*6b00*/  BRA `(.L_x_33) ;  /* 0xffffffb000dc7947 */ /* 0x000fea000383ffff */
.L_x_39:
[----:B-1----:R1:W2:Y:S02]  /*6b10*/  SYNCS.PHASECHK.TRANS64.TRYWAIT P0, [R3+URZ+0x70], R0 ;  /* 0x00007000030075a7 */ /* 0x0022a400080011ff */
[----:B--2---:R-:W-:Y:S05]  /*6b20*/  @!P0 NANOSLEEP.SYNCS 0x989680 ;  /* 0x009896800000895d */ /* 0x004fea0003900000 */
[----:B------:R-:W2:Y:S02]  /*6b30*/  @!P0 SYNCS.PHASECHK.TRANS64 P0, [R3+URZ+0x70], R0 ;  /* 0x00007000030085a7 */ /* 0x000ea400080010ff */
[----:B--2---:R-:W-:Y:S05]  /*6b40*/  @!P0 BRA `(.L_x_39) ;  /* 0xfffffffc00f08947 */ /* 0x004fea000383ffff */
[----:B------:R-:W-:Y:S05]  /*6b50*/  BRA `(.L_x_106) ;  /* 0xffffffb400887947 */ /* 0x000fea000383ffff */
.L_x_43:
[----:B------:R-:W-:-:S07]  /*6b60*/  MOV R0, UR4 ;  /* 0x0000000400007c02 */ /* 0x000fce0008000f00 */
.L_x_107:
[----:B-1----:R1:W2:Y:S02]  /*6b70*/  SYNCS.PHASECHK.TRANS64.TRYWAIT P0, [R0+URZ], R2 ;  /* 0x00000002000075a7 */ /* 0x0022a400080011ff */
[----:B--2---:R-:W-:Y:S05]  /*6b80*/  @!P0 NANOSLEEP.SYNCS 0x989680 ;  /* 0x009896800000895d */ /* 0x004fea0003900000 */
[----:B------:R-:W2:Y:S02]  /*6b90*/  @!P0 SYNCS.PHASECHK.TRANS64 P0, [R0+URZ], R2 ;  /* 0x00000002000085a7 */ /* 0x000ea400080010ff */
[----:B--2---:R-:W-:Y:S05]  /*6ba0*/  @!P0 BRA `(.L_x_107) ;  /* 0xfffffffc00f08947 */ /* 0x004fea000383ffff */
[----:B------:R-:W-:Y:S05]  /*6bb0*/  BRA `(.L_x_108) ;  /* 0xffffffbc002c7947 */ /* 0x000fea000383ffff */
.L_x_44:
[----:B------:R-:W-:-:S07]  /*6bc0*/  MOV R0, UR5 ;  /* 0x0000000500007c02 */ /* 0x000fce0008000f00 */
.L_x_109:
[----:B-1----:R1:W2:Y:S02]  /*6bd0*/  SYNCS.PHASECHK.TRANS64.TRYWAIT P0, [R0+URZ], R3 ;  /* 0x00000003000075a7 */ /* 0x0022a400080011ff */
[----:B--2---:R-:W-:Y:S05]  /*6be0*/  @!P0 NANOSLEEP.SYNCS 0x989680 ;  /* 0x009896800000895d */ /* 0x004fea0003900000 */
[----:B------:R-:W2:Y:S02]  /*6bf0*/  @!P0 SYNCS.PHASECHK.TRANS64 P0, [R0+URZ], R3 ;  /* 0x00000003000085a7 */ /* 0x000ea400080010ff */
[----:B--2---:R-:W-:Y:S05]  /*6c00*/  @!P0 BRA `(.L_x_109) ;  /* 0xfffffffc00f08947 */ /* 0x004fea000383ffff */
[----:B------:R-:W-:Y:S05]  /*6c10*/  BRA `(.L_x_110) ;  /* 0xffffffbc00387947 */ /* 0x000fea000383ffff */
.L_x_45:
[----:B------:R-:W-:-:S07]  /*6c20*/  MOV R0, UR5 ;  /* 0x0000000500007c02 */ /* 0x000fce0008000f00 */
.L_x_111:
[----:B-1----:R1:W2:Y:S02]  /*6c30*/  SYNCS.PHASECHK.TRANS64.TRYWAIT P0, [R0+URZ], R3 ;  /* 0x00000003000075a7 */ /* 0x0022a400080011ff */
[----:B--2---:R-:W-:Y:S05]  /*6c40*/  @!P0 NANOSLEEP.SYNCS 0x989680 ;  /* 0x009896800000895d */ /* 0x004fea0003900000 */
[----:B------:R-:W2:Y:S02]  /*6c50*/  @!P0 SYNCS.PHASECHK.TRANS64 P0, [R0+URZ], R3 ;  /* 0x00000003000085a7 */ /* 0x000ea400080010ff */
[----:B--2---:R-:W-:Y:S05]  /*6c60*/  @!P0 BRA `(.L_x_111) ;  /* 0xfffffffc00f08947 */ /* 0x004fea000383ffff */
[----:B------:R-:W-:Y:S05]  /*6c70*/  BRA `(.L_x_112) ;  /* 0xffffffbc00447947 */ /* 0x000fea000383ffff */
.L_x_46:
[----:B------:R-:W-:-:S07]  /*6c80*/  MOV R0, UR5 ;  /* 0x0000000500007c02 */ /* 0x000fce0008000f00 */
.L_x_113:
[----:B-1----:R1:W2:Y:S02]  /*6c90*/  SYNCS.PHASECHK.TRANS64.TRYWAIT P0, [R0+URZ], R3 ;  /* 0x00000003000075a7 */ /* 0x0022a400080011ff */
[----:B--2---:R-:W-:Y:S05]  /*6ca0*/  @!P0 NANOSLEEP.SYNCS 0x989680 ;  /* 0x009896800000895d */ /* 0x004fea0003900000 */
[----:B------:R-:W2:Y:S02]  /*6cb0*/  @!P0 SYNCS.PHASECHK.TRANS64 P0, [R0+URZ], R3 ;  /* 0x00000003000085a7 */ /* 0x000ea400080010ff */
[----:B--2---:R-:W-:Y:S05]  /*6cc0*/  @!P0 BRA `(.L_x_113) ;  /* 0xfffffffc00f08947 */ /* 0x004fea000383ffff */
[----:B------:R-:W-:Y:S05]  /*6cd0*/  BRA `(.L_x_114) ;  /* 0xffffffbc00507947 */ /* 0x000fea000383ffff */
.L_x_49:
[----:B--2---:R2:W3:Y:S02]  /*6ce0*/  SYNCS.PHASECHK.TRANS64.TRYWAIT P0, [R2+URZ+0xd0], R4 ;  /* 0x0000d004020075a7 */ /* 0x0044e400080011ff */
[----:B---3--:R-:W-:Y:S05]  /*6cf0*/  @!P0 NANOSLEEP.SYNCS 0x989680 ;  /* 0x009896800000895d */ /* 0x008fea0003900000 */
[----:B------:R-:W3:Y:S02]  /*6d00*/  @!P0 SYNCS.PHASECHK.TRANS64 P0, [R2+URZ+0xd0], R4 ;  /* 0x0000d004020085a7 */ /* 0x000ee400080010ff */
[----:B---3--:R-:W-:Y:S05]  /*6d10*/  @!P0 BRA `(.L_x_49) ;  /* 0xfffffffc00f08947 */ /* 0x008fea000383ffff */
[----:B------:R-:W-:Y:S05]  /*6d20*/  BRA `(.L_x_115) ;  /* 0xffffffbc00ac7947 */ /* 0x000fea000383ffff */
.L_x_50:
[----:B------:R-:W-:-:S07]  /*6d30*/  MOV R2, UR4 ;  /* 0x0000000400027c02 */ /* 0x000fce0008000f00 */
.L_x_116:
[----:B--2---:R2:W3:Y:S02]  /*6d40*/  SYNCS.PHASECHK.TRANS64.TRYWAIT P0, [R2+URZ+0x80], R5 ;  /* 0x00008005020075a7 */ /* 0x0044e400080011ff */
[----:B---3--:R-:W-:Y:S05]  /*6d50*/  @!P0 NANOSLEEP.SYNCS 0x989680 ;  /* 0x009896800000895d */ /* 0x008fea0003900000 */
[----:B------:R-:W3:Y:S02]  /*6d60*/  @!P0 SYNCS.PHASECHK.TRANS64 P0, [R2+URZ+0x80], R5 ;  /* 0x00008005020085a7 */ /* 0x000ee400080010ff */
[----:B---3--:R-:W-:Y:S05]  /*6d70*/  @!P0 BRA `(.L_x_116) ;  /* 0xfffffffc00f08947 */ /* 0x008fea000383ffff */
[----:B------:R-:W-:Y:S05]  /*6d80*/  BRA `(.L_x_117) ;  /* 0xffffffbc00bc7947 */ /* 0x000fea000383ffff */
.L_x_51:
[----:B--2---:R2:W3:Y:S02]  /*6d90*/  SYNCS.PHASECHK.TRANS64.TRYWAIT P1, [R2+URZ+0x70], R4 ;  /* 0x00007004020075a7 */ /* 0x0044e400080211ff */
[----:B---3--:R-:W-:Y:S05]  /*6da0*/  @!P1 NANOSLEEP.SYNCS 0x989680 ;  /* 0x009896800000995d */ /* 0x008fea0003900000 */
[----:B------:R-:W3:Y:S02]  /*6db0*/  @!P1 SYNCS.PHASECHK.TRANS64 P1, [R2+URZ+0x70], R4 ;  /* 0x00007004020095a7 */ /* 0x000ee400080210ff */
[----:B---3--:R-:W-:Y:S05]  /*6dc0*/  @!P1 BRA `(.L_x_51) ;  /* 0xfffffffc00f09947 */ /* 0x008fea000383ffff */
[----:B------:R-:W-:Y:S05]  /*6dd0*/  BRA `(.L_x_118) ;  /* 0xffffffbc00ec7947 */ /* 0x000fea000383ffff */
.L_x_54:
[----:B------:R-:W-:-:S07]  /*6de0*/  MOV R0, UR4 ;  /* 0x0000000400007c02 */ /* 0x000fce0008000f00 */
.L_x_119:
[----:B--2---:R2:W3:Y:S02]  /*6df0*/  SYNCS.PHASECHK.TRANS64.TRYWAIT P0, [R0+URZ+0x80], R2 ;  /* 0x00008002000075a7 */ /* 0x0044e400080011ff */
[----:B---3--:R-:W-:Y:S05]  /*6e00*/  @!P0 NANOSLEEP.SYNCS 0x989680 ;  /* 0x009896800000895d */ /* 0x008fea0003900000 */
[----:B------:R-:W3:Y:S02]  /*6e10*/  @!P0 SYNCS.PHASECHK.TRANS64 P0, [R0+URZ+0x80], R2 ;  /* 0x00008002000085a7 */ /* 0x000ee400080010ff */
[----:B---3--:R-:W-:Y:S05]  /*6e20*/  @!P0 BRA `(.L_x_119) ;  /* 0xfffffffc00f08947 */ /* 0x008fea000383ffff */
[----:B------:R-:W-:Y:S05]  /*6e30*/  BRA `(.L_x_53) ;  /* 0xffffffc000407947 */ /* 0x000fea000383ffff */
.L_x_61:
[----:B-1----:R1:W2:Y:S02]  /*6e40*/  SYNCS.PHASECHK.TRANS64.TRYWAIT P1, [R0+URZ+0x70], R2 ;  /* 0x00007002000075a7 */ /* 0x0022a400080211ff */
[----:B--2---:R-:W-:Y:S05]  /*6e50*/  @!P1 NANOSLEEP.SYNCS 0x989680 ;  /* 0x009896800000995d */ /* 0x004fea0003900000 */
[----:B------:R-:W2:Y:S02]  /*6e60*/  @!P1 SYNCS.PHASECHK.TRANS64 P1, [R0+URZ+0x70], R2 ;  /* 0x00007002000095a7 */ /* 0x000ea400080210ff */
[----:B--2---:R-:W-:Y:S05]  /*6e70*/  @!P1 BRA `(.L_x_61) ;  /* 0xfffffffc00f09947 */ /* 0x004fea000383ffff */
[----:B------:R-:W-:Y:S05]  /*6e80*/  BRA `(.L_x_120) ;  /* 0xffffffc400b47947 */ /* 0x000fea000383ffff */
.L_x_62:
[----:B------:R-:W-:-:S07]  /*6e90*/  MOV R2, UR31 ;  /* 0x0000001f00027c02 */ /* 0x000fce0008000f00 */
.L_x_121:
[----:B-1----:R1:W2:Y:S02]  /*6ea0*/  SYNCS.PHASECHK.TRANS64.TRYWAIT P0, [R2+URZ+0xb0], R0 ;  /* 0x0000b000020075a7 */ /* 0x0022a400080011ff */
[----:B--2---:R-:W-:Y:S05]  /*6eb0*/  @!P0 NANOSLEEP.SYNCS 0x989680 ;  /* 0x009896800000895d */ /* 0x004fea0003900000 */
[----:B------:R-:W2:Y:S02]  /*6ec0*/  @!P0 SYNCS.PHASECHK.TRANS64 P0, [R2+URZ+0xb0], R0 ;  /* 0x0000b000020085a7 */ /* 0x000ea400080010ff */
[----:B--2---:R-:W-:Y:S05]  /*6ed0*/  @!P0 BRA `(.L_x_121) ;  /* 0xfffffffc00f08947 */ /* 0x004fea000383ffff */
[----:B------:R-:W-:Y:S05]  /*6ee0*/  BRA `(.L_x_122) ;  /* 0xffffffc800047947 */ /* 0x000fea000383ffff */
.L_x_65:
[----:B------:R-:W-:Y:S07]  /*6ef0*/  MOV R0, UR5 ;  /* 0x0000000500007c02 */ /* 0x000fee0008000f00 */
.L_x_123:
[----:B-1----:R1:W2:Y:S02]  /*6f00*/  SYNCS.PHASECHK.TRANS64.TRYWAIT P0, [R0+URZ], R2 ;  /* 0x00000002000075a7 */ /* 0x0022a400080011ff */
[----:B--2---:R-:W-:Y:S05]  /*6f10*/  @!P0 NANOSLEEP.SYNCS 0x989680 ;  /* 0x009896800000895d */ /* 0x004fea0003900000 */
[----:B------:R-:W2:Y:S02]  /*6f20*/  @!P0 SYNCS.PHASECHK.TRANS64 P0, [R0+URZ], R2 ;  /* 0x00000002000085a7 */ /* 0x000ea400080010ff */
[----:B--2---:R-:W-:Y:S05]  /*6f30*/  @!P0 BRA `(.L_x_123) ;  /* 0xfffffffc00f08947 */ /* 0x004fea000383ffff */
[----:B------:R-:W-:Y:S05]  /*6f40*/  BRA `(.L_x_64) ;  /* 0xffffffc800207947 */ /* 0x000fea000383ffff */
.L_x_68:
[----:B------:R-:W-:-:S07]  /*6f50*/  MOV R0, UR4 ;  /* 0x0000000400007c02 */ /* 0x000fce0008000f00 */
.L_x_124:
[----:B--2---:R2:W4:Y:S02]  /*6f60*/  SYNCS.PHASECHK.TRANS64.TRYWAIT P0, [R0+URZ], R2 ;  /* 0x00000002000075a7 */ /* 0x00452400080011ff */
[----:B----4-:R-:W-:Y:S05]  /*6f70*/  @!P0 NANOSLEEP.SYNCS 0x989680 ;  /* 0x009896800000895d */ /* 0x010fea0003900000 */
[----:B------:R-:W4:Y:S02]  /*6f80*/  @!P0 SYNCS.PHASECHK.TRANS64 P0, [R0+URZ], R2 ;  /* 0x00000002000085a7 */ /* 0x000f2400080010ff */
[----:B----4-:R-:W-:Y:S05]  /*6f90*/  @!P0 BRA `(.L_x_124) ;  /* 0xfffffffc00f08947 */ /* 0x010fea000383ffff */
[----:B------:R-:W-:Y:S05]  /*6fa0*/  BRA `(.L_x_125) ;  /* 0xffffffc800fc7947 */ /* 0x000fea000383ffff */
.L_x_69:
[----:B------:R-:W-:-:S07]  /*6fb0*/  MOV R0, UR5 ;  /* 0x0000000500007c02 */ /* 0x000fce0008000f00 */
.L_x_126:
[----:B-1----:R1:W2:Y:S02]  /*6fc0*/  SYNCS.PHASECHK.TRANS64.TRYWAIT P0, [R0+URZ], R3 ;  /* 0x00000003000075a7 */ /* 0x0022a400080011ff */
[----:B--2---:R-:W-:Y:S05]  /*6fd0*/  @!P0 NANOSLEEP.SYNCS 0x989680 ;  /* 0x009896800000895d */ /* 0x004fea0003900000 */
[----:B------:R-:W2:Y:S02]  /*6fe0*/  @!P0 SYNCS.PHASECHK.TRANS64 P0, [R0+URZ], R3 ;  /* 0x00000003000085a7 */ /* 0x000ea400080010ff */
[----:B--2---:R-:W-:Y:S05]  /*6ff0*/  @!P0 BRA `(.L_x_126) ;  /* 0xfffffffc00f08947 */ /* 0x004fea000383ffff */
[----:B------:R-:W-:Y:S05]  /*7000*/  BRA `(.L_x_127) ;  /* 0xffffffcc00087947 */ /* 0x000fea000383ffff */
.L_x_70:
[----:B------:R-:W-:-:S07]  /*7010*/  MOV R0, UR5 ;  /* 0x0000000500007c02 */ /* 0x000fce0008000f00 */
.L_x_128:
[----:B-1----:R1:W2:Y:S02]  /*7020*/  SYNCS.PHASECHK.TRANS64.TRYWAIT P0, [R0+URZ], R3 ;  /* 0x00000003000075a7 */ /* 0x0022a400080011ff */
[----:B--2---:R-:W-:Y:S05]  /*7030*/  @!P0 NANOSLEEP.SYNCS 0x989680 ;  /* 0x009896800000895d */ /* 0x004fea0003900000 */
[----:B------:R-:W2:Y:S02]  /*7040*/  @!P0 SYNCS.PHASECHK.TRANS64 P0, [R0+URZ], R3 ;  /* 0x00000003000085a7 */ /* 0x000ea400080010ff */
[----:B--2---:R-:W-:Y:S05]  /*7050*/  @!P0 BRA `(.L_x_128) ;  /* 0xfffffffc00f08947 */ /* 0x004fea000383ffff */
[----:B------:R-:W-:Y:S05]  /*7060*/  BRA `(.L_x_129) ;  /* 0xffffffcc00147947 */ /* 0x000fea000383ffff */
.L_x_71:
[----:B-1----:R-:W-:-:S07]  /*7070*/  MOV R0, UR4 ;  /* 0x0000000400007c02 */ /* 0x002fce0008000f00 */
.L_x_130:
[----:B-1----:R1:W2:Y:S02]  /*7080*/  SYNCS.PHASECHK.TRANS64.TRYWAIT P0, [R0+URZ], R2 ;  /* 0x00000002000075a7 */ /* 0x0022a400080011ff */
[----:B--2---:R-:W-:Y:S05]  /*7090*/  @!P0 NANOSLEEP.SYNCS 0x989680 ;  /* 0x009896800000895d */ /* 0x004fea0003900000 */
[----:B------:R-:W2:Y:S02]  /*70a0*/  @!P0 SYNCS.PHASECHK.TRANS64 P0, [R0+URZ], R2 ;  /* 0x00000002000085a7 */ /* 0x000ea400080010ff */
[----:B--2---:R-:W-:Y:S05]  /*70b0*/  @!P0 BRA `(.L_x_130) ;  /* 0xfffffffc00f08947 */ /* 0x004fea000383ffff */
[----:B------:R-:W-:Y:S05]  /*70c0*/  BRA `(.L_x_131) ;  /* 0xffffffcc00207947 */ /* 0x000fea000383ffff */
.L_x_76:
[----:B---3--:R3:W4:Y:S02]  /*70d0*/  SYNCS.PHASECHK.TRANS64.TRYWAIT P0, [R7+URZ+0x70], R0 ;  /* 0x00007000070075a7 */ /* 0x00872400080011ff */
[----:B----4-:R-:W-:Y:S05]  /*70e0*/  @!P0 NANOSLEEP.SYNCS 0x989680 ;  /* 0x009896800000895d */ /* 0x010fea0003900000 */
[----:B------:R-:W4:Y:S02]  /*70f0*/  @!P0 SYNCS.PHASECHK.TRANS64 P0, [R7+URZ+0x70], R0 ;  /* 0x00007000070085a7 */ /* 0x000f2400080010ff */
[----:B----4-:R-:W-:Y:S05]  /*7100*/  @!P0 BRA `(.L_x_76) ;  /* 0xfffffffc00f08947 */ /* 0x010fea000383ffff */
[----:B------:R-:W-:Y:S05]  /*7110*/  BRA `(.L_x_132) ;  /* 0xffffffd000347947 */ /* 0x000fea000383ffff */
.L_x_79:
[----:B-1----:R-:W-:Y:S07]  /*7120*/  MOV R0, UR17 ;  /* 0x0000001100007c02 */ /* 0x002fee0008000f00 */
.L_x_133:
[----:B-1----:R1:W3:Y:S02]  /*7130*/  SYNCS.PHASECHK.TRANS64.TRYWAIT P2, [R0+URZ+0x68], R7 ;  /* 0x00006807000075a7 */ /* 0x0022e400080411ff */
[----:B---3--:R-:W-:Y:S05]  /*7140*/  @!P2 NANOSLEEP.SYNCS 0x989680 ;  /* 0x009896800000a95d */ /* 0x008fea0003900000 */
[----:B------:R-:W3:Y:S02]  /*7150*/  @!P2 SYNCS.PHASECHK.TRANS64 P2, [R0+URZ+0x68], R7 ;  /* 0x000068070000a5a7 */ /* 0x000ee400080410ff */
[----:B---3--:R-:W-:Y:S05]  /*7160*/  @!P2 BRA `(.L_x_133) ;  /* 0xfffffffc00f0a947 */ /* 0x008fea000383ffff */
[----:B------:R-:W-:Y:S05]  /*7170*/  BRA `(.L_x_78) ;  /* 0xffffffd400947947 */ /* 0x000fea000383ffff */
.L_x_82:
[----:B-1----:R-:W-:Y:S07]  /*7180*/  MOV R0, UR17 ;  /* 0x0000001100007c02 */ /* 0x002fee0008000f00 */
.L_x_134:
[----:B-1----:R1:W3:Y:S02]  /*7190*/  SYNCS.PHASECHK.TRANS64.TRYWAIT P0, [R0+URZ+0x58], R6 ;  /* 0x00005806000075a7 */ /* 0x0022e400080011ff */
[----:B---3--:R-:W-:Y:S05]  /*71a0*/  @!P0 NANOSLEEP.SYNCS 0x989680 ;  /* 0x009896800000895d */ /* 0x008fea0003900000 */
[----:B------:R-:W3:Y:S02]  /*71b0*/  @!P0 SYNCS.PHASECHK.TRANS64 P0, [R0+URZ+0x58], R6 ;  /* 0x00005806000085a7 */ /* 0x000ee400080010ff */
[----:B---3--:R-:W-:Y:S05]  /*71c0*/  @!P0 BRA `(.L_x_134) ;  /* 0xfffffffc00f08947 */ /* 0x008fea000383ffff */
[----:B------:R-:W-:Y:S05]  /*71d0*/  BRA `(.L_x_135) ;  /* 0xffffffd400e47947 */ /* 0x000fea000383ffff */
.L_x_85:
[----:B---3--:R3:W1:Y:S02]  /*71e0*/  SYNCS.PHASECHK.TRANS64.TRYWAIT P0, [R3+URZ+0x70], R0 ;  /* 0x00007000030075a7 */ /* 0x00866400080011ff */
[----:B-1----:R-:W-:Y:S05]  /*71f0*/  @!P0 NANOSLEEP.SYNCS 0x989680 ;  /* 0x009896800000895d */ /* 0x002fea0003900000 */
[----:B------:R-:W1:Y:S02]  /*7200*/  @!P0 SYNCS.PHASECHK.TRANS64 P0, [R3+URZ+0x70], R0 ;  /* 0x00007000030085a7 */ /* 0x000e6400080010ff */
[----:B-1----:R-:W-:Y:S05]  /*7210*/  @!P0 BRA `(.L_x_85) ;  /* 0xfffffffc00f08947 */ /* 0x002fea000383ffff */
[----:B------:R-:W-:Y:S05]  /*7220*/  BRA `(.L_x_136) ;  /* 0xffffffdc00307947 */ /* 0x000fea000383ffff */
.L_x_96:
[----:B-1----:R-:W-:Y:S04]  /*7230*/  MOV R0, UR44 ;  /* 0x0000002c00007c02 */ /* 0x002fe80008000f00 */
[----:B------:R1:W2:Y:S03]  /*7240*/  SYNCS.PHASECHK.TRANS64.TRYWAIT P1, [R0+URZ+0x50], R4 ;  /* 0x00005004000075a7 */ /* 0x0002a600080211ff */
[----:B--2---:R-:W-:Y:S05]  /*7250*/  @!P1 NANOSLEEP.SYNCS 0x989680 ;  /* 0x009896800000995d */ /* 0x004fea0003900000 */
[----:B------:R-:W2:Y:S02]  /*7260*/  @!P1 SYNCS.PHASECHK.TRANS64 P1, [R0+URZ+0x50], R4 ;  /* 0x00005004000095a7 */ /* 0x000ea400080210ff */
[----:B--2---:R-:W-:Y:S05]  /*7270*/  @!P1 BRA `(.L_x_96) ;  /* 0xfffffffc00ec9947 */ /* 0x004fea000383ffff */
[----:B------:R-:W-:Y:S05]  /*7280*/  BRA `(.L_x_95) ;  /* 0xffffffe800807947 */ /* 0x000fea000383ffff */
.L_x_98:
[----:B------:R1:W1:Y:S02]  /*7290*/  SYNCS.PHASECHK.TRANS64.TRYWAIT P1, [R22+URZ+0x90], R3 ;  /* 0x00009003160075a7 */ /* 0x00026400080211ff */
[----:B-1----:R-:W-:Y:S05]  /*72a0*/  @!P1 NANOSLEEP.SYNCS 0x989680 ;  /* 0x009896800000995d */ /* 0x002fea0003900000 */
[----:B------:R-:W1:Y:S02]  /*72b0*/  @!P1 SYNCS.PHASECHK.TRANS64 P1, [R22+URZ+0x90], R3 ;  /* 0x00009003160095a7 */ /* 0x000e6400080210ff */
[----:B-1----:R-:W-:Y:S05]  /*72c0*/  @!P1 BRA `(.L_x_98) ;  /* 0xfffffffc00f09947 */ /* 0x002fea000383ffff */
[----:B------:R-:W-:Y:S05]  /*72d0*/  BRA `(.L_x_97) ;  /* 0xffffffe800bc7947 */ /* 0x000fea000383ffff */
        .weak           $__internal_0_$__cuda_sm10x_tcgen05_guardrail_trap_col_being_dealloced_not_returned_by_alloc
        .type           $__internal_0_$__cuda_sm10x_tcgen05_guardrail_trap_col_being_dealloced_not_returned_by_alloc,@function
        .size           $__internal_0_$__cuda_sm10x_tcgen05_guardrail_trap_col_being_dealloced_not_returned_by_alloc,($__internal_1_$__cuda_sm10x_tcgen05_guardrail_trap_phase_invalid_during_alloc - $__internal_0_$__cuda_sm10x_tcgen05_guardrail_trap_col_being_dealloced_not_returned_by_alloc)
$__internal_0_$__cuda_sm10x_tcgen05_guardrail_trap_col_being_dealloced_not_returned_by_alloc:
[----:B------:R-:W-:Y:S05]  /*72e0*/  BPT.TRAP 0x1 ;  /* 0x000000040000795c */ /* 0x000fea0000300000 */
[----:B------:R-:W-:-:S04]  /*72f0*/  HFMA2 R3, -RZ, RZ, 0, 0 ;  /* 0x00000000ff037431 */ /* 0x000fc800000001ff */
[----:B------:R-:W-:Y:S05]  /*7300*/  RET.REL.NODEC R2 `(_ZN7cutlass13device_kernelINS_4gemm6kernel13GemmUniversalIN4cute5tupleIJiiiiEEENS1_10collective13CollectiveMmaINS1_35MainloopSm100TmaUmmaWarpSpecializedILi5ELi2ELi4ENS5_IJNS4_1CILi2EEESB_NSA_ILi1EEEEEEEENS5_IJNSA_ILi64EEESF_NSA_ILi128EEEEEENS_12float_e4m3_tENS5_IJlSC_lEEESI_SJ_NS4_8TiledMMAINS4_8MMA_AtomIJNS4_10MMA_TraitsINS4_19SM100_MMA_F8F6F4_SSEJSI_SI_fSF_SF_NS4_17integral_constantINS4_4UMMA5MajorELSQ_0EEESR_NSO_INSP_7ScaleInELSS_0EEEST_EEEEEENS4_6LayoutINS5_IJSC_SC_SC_EEENS5_IJNSA_ILi0EEESY_SY_EEEEENS5_IJNS4_10UnderscoreES11_S11_EEEEENS4_23SM90_TMA_LOAD_MULTICASTENS4_14ComposedLayoutINS4_7SwizzleILi3ELi4ELi3EEENS4_18smem_ptr_flag_bitsILi8EEENSW_INS5_IJNSA_ILi8EEESG_EEENS5_IJSG_SC_EEEEEEEvNS4_8identityES14_S1E_vS1F_EENS_8epilogue10collective18CollectiveEpilogueINS1H_23Sm100TmaWarpSpecializedILi1ELi1ELi32ELb0ELb0EEEJSH_NS5_IJNSW_ISF_SC_EES1M_EEESI_SJ_SI_SJ_NS1H_6fusion15FusionCallbacksIS1L_NS1O_17LinearCombinationISI_fSI_fLNS_15FloatRoundStyleE2EEESH_S1N_JEEENS4_5SM1004TMEM4LOAD26SM100_TMEM_LOAD_16dp32b32xENS4_13SM90_TMA_LOADENS15_INS16_ILi2ELi4ELi3EEES19_NSW_INS5_IJS1A_SF_EEENS5_IJSF_SC_EEEEEEENS4_39AutoVectorizingCopyWithAssumedAlignmentILi128EEENS4_14SM90_TMA_STOREES23_S25_S25_EEEvvEEEEvNT_6ParamsE) ;  /* 0xffffff8c023c7950 */ /* 0x000fea0003c3ffff */
        .weak           $__internal_1_$__cuda_sm10x_tcgen05_guardrail_trap_phase_invalid_during_alloc
        .type           $__internal_1_$__cuda_sm10x_tcgen05_guardrail_trap_phase_invalid_during_alloc,@function
        .size           $__internal_1_$__cuda_sm10x_tcgen05_guardrail_trap_phase_invalid_during_alloc,($__internal_2_$__cuda_sm10x_tcgen05_guardrail_trap_unallocated_columns_being_dealloced - $__internal_1_$__cuda_sm10x_tcgen05_guardrail_trap_phase_invalid_during_alloc)
$__internal_1_$__cuda_sm10x_tcgen05_guardrail_trap_phase_invalid_during_alloc:
[----:B------:R-:W-:Y:S05]  /*7310*/  BPT.TRAP 0x1 ;  /* 0x000000040000795c */ /* 0x000fea0000300000 */
[----:B------:R-:W-:-:S04]  /*7320*/  MOV R5, 0x0 ;  /* 0x0000000000057802 */ /* 0x000fc80000000f00 */
[----:B------:R-:W-:Y:S05]  /*7330*/  RET.REL.NODEC R4 `(_ZN7cutlass13device_kernelINS_4gemm6kernel13GemmUniversalIN4cute5tupleIJiiiiEEENS1_10collective13CollectiveMmaINS1_35MainloopSm100TmaUmmaWarpSpecializedILi5ELi2ELi4ENS5_IJNS4_1CILi2EEESB_NSA_ILi1EEEEEEEENS5_IJNSA_ILi64EEESF_NSA_ILi128EEEEEENS_12float_e4m3_tENS5_IJlSC_lEEESI_SJ_NS4_8TiledMMAINS4_8MMA_AtomIJNS4_10MMA_TraitsINS4_19SM100_MMA_F8F6F4_SSEJSI_SI_fSF_SF_NS4_17integral_constantINS4_4UMMA5MajorELSQ_0EEESR_NSO_INSP_7ScaleInELSS_0EEEST_EEEEEENS4_6LayoutINS5_IJSC_SC_SC_EEENS5_IJNSA_ILi0EEESY_SY_EEEEENS5_IJNS4_10UnderscoreES11_S11_EEEEENS4_23SM90_TMA_LOAD_MULTICASTENS4_14ComposedLayoutINS4_7SwizzleILi3ELi4ELi3EEENS4_18smem_ptr_flag_bitsILi8EEENSW_INS5_IJNSA_ILi8EEESG_EEENS5_IJSG_SC_EEEEEEEvNS4_8identityES14_S1E_vS1F_EENS_8epilogue10collective18CollectiveEpilogueINS1H_23Sm100TmaWarpSpecializedILi1ELi1ELi32ELb0ELb0EEEJSH_NS5_IJNSW_ISF_SC_EES1M_EEESI_SJ_SI_SJ_NS1H_6fusion15FusionCallbacksIS1L_NS1O_17LinearCombinationISI_fSI_fLNS_15FloatRoundStyleE2EEESH_S1N_JEEENS4_5SM1004TMEM4LOAD26SM100_TMEM_LOAD_16dp32b32xENS4_13SM90_TMA_LOADENS15_INS16_ILi2ELi4ELi3EEES19_NSW_INS5_IJS1A_SF_EEENS5_IJSF_SC_EEEEEEENS4_39AutoVectorizingCopyWithAssumedAlignmentILi128EEENS4_14SM90_TMA_STOREES23_S25_S25_EEEvvEEEEvNT_6ParamsE) ;  /* 0xffffff8c04307950 */ /* 0x000fea0003c3ffff */
        .weak           $__internal_2_$__cuda_sm10x_tcgen05_guardrail_trap_unallocated_columns_being_dealloced
        .type           $__internal_2_$__cuda_sm10x_tcgen05_guardrail_trap_unallocated_columns_being_dealloced,@function
        .size           $__internal_2_$__cuda_sm10x_tcgen05_guardrail_trap_unallocated_columns_being_dealloced,(.L_x_138 - $__internal_2_$__cuda_sm10x_tcgen05_guardrail_trap_unallocated_columns_being_dealloced)
$__internal_2_$__cuda_sm10x_tcgen05_guardrail_trap_unallocated_columns_being_dealloced:
[----:B------:R-:W-:Y:S05]  /*7340*/  BPT.TRAP 0x1 ;  /* 0x000000040000795c */ /* 0x000fea0000300000 */
[----:B------:R-:W-:-:S04]  /*7350*/  HFMA2 R3, -RZ, RZ, 0, 0 ;  /* 0x00000000ff037431 */ /* 0x000fc800000001ff */
[----:B------:R-:W-:Y:S05]  /*7360*/  RET.REL.NODEC R2 `(_ZN7cutlass13device_kernelINS_4gemm6kernel13GemmUniversalIN4cute5tupleIJiiiiEEENS1_10collective13CollectiveMmaINS1_35MainloopSm100TmaUmmaWarpSpecializedILi5ELi2ELi4ENS5_IJNS4_1CILi2EEESB_NSA_ILi1EEEEEEEENS5_IJNSA_ILi64EEESF_NSA_ILi128EEEEEENS_12float_e4m3_tENS5_IJlSC_lEEESI_SJ_NS4_8TiledMMAINS4_8MMA_AtomIJNS4_10MMA_TraitsINS4_19SM100_MMA_F8F6F4_SSEJSI_SI_fSF_SF_NS4_17integral_constantINS4_4UMMA5MajorELSQ_0EEESR_NSO_INSP_7ScaleInELSS_0EEEST_EEEEEENS4_6LayoutINS5_IJSC_SC_SC_EEENS5_IJNSA_ILi0EEESY_SY_EEEEENS5_IJNS4_10UnderscoreES11_S11_EEEEENS4_23SM90_TMA_LOAD_MULTICASTENS4_14ComposedLayoutINS4_7SwizzleILi3ELi4ELi3EEENS4_18smem_ptr_flag_bitsILi8EEENSW_INS5_IJNSA_ILi8EEESG_EEENS5_IJSG_SC_EEEEEEEvNS4_8identityES14_S1E_vS1F_EENS_8epilogue10collective18CollectiveEpilogueINS1H_23Sm100TmaWarpSpecializedILi1ELi1ELi32ELb0ELb0EEEJSH_NS5_IJNSW_ISF_SC_EES1M_EEESI_SJ_SI_SJ_NS1H_6fusion15FusionCallbacksIS1L_NS1O_17LinearCombinationISI_fSI_fLNS_15FloatRoundStyleE2EEESH_S1N_JEEENS4_5SM1004TMEM4LOAD26SM100_TMEM_LOAD_16dp32b32xENS4_13SM90_TMA_LOADENS15_INS16_ILi2ELi4ELi3EEES19_NSW_INS5_IJS1A_SF_EEENS5_IJSF_SC_EEEEEEENS4_39AutoVectorizingCopyWithAssumedAlignmentILi128EEENS4_14SM90_TMA_STOREES23_S25_S25_EEEvvEEEEvNT_6ParamsE) ;  /* 0xffffff8c02247950 */ /* 0x000fea0003c3ffff */
.L_x_137:
[----:B------:R-:W-:-:S00]  /*7370*/  BRA `(.L_x_137) ;  /* 0xfffffffc00fc7947 */ /* 0x000fc0000383ffff */
[----:B------:R-:W-:-:S00]  /*7380*/  NOP ;  /* 0x0000000000007918 */ /* 0x000fc00000000000 */
[----:B------:R-:W-:-:S00]  /*7390*/  NOP ;  /* 0x0000000000007918 */ /* 0x000fc00000000000 */
[----:B------:R-:W-:-:S00]  /*73a0*/  NOP ;  /* 0x0000000000007918 */ /* 0x000fc00000000000 */
[----:B------:R-:W-:-:S00]  /*73b0*/  NOP ;  /* 0x0000000000007918 */ /* 0x000fc00000000000 */
[----:B------:R-:W-:-:S00]  /*73c0*/  NOP ;  /* 0x0000000000007918 */ /* 0x000fc00000000000 */
[----:B------:R-:W-:-:S00]  /*73d0*/  NOP ;  /* 0x0000000000007918 */ /* 0x000fc00000000000 */
[----:B------:R-:W-:-:S00]  /*73e0*/  NOP ;  /* 0x0000000000007918 */ /* 0x000fc00000000000 */
[----:B------:R-:W-:-:S00]  /*73f0*/  NOP ;  /* 0x0000000000007918 */ /* 0x000fc00000000000 */
.L_x_138:


//--------------------- .nv.global.init           --------------------------
	.section	.nv.global.init,"aw",@progbits
.nv.global.init:
	.type		$str$27,@object
	.size		$str$27,($str$28 - $str$27)
$str$27:
        /*0000*/ 	.byte	0x28, 0x61, 0x64, 0x64, 0x72, 0x65, 0x73, 0x73, 0x20, 0x26, 0x20, 0x6d, 0x61, 0x73, 0x6b, 0x29
        /*0010*/ 	.byte	0x20, 0x3d, 0x3d, 0x20, 0x30, 0x00
	.type		$str$28,@object
	.size		$str$28,($str$26 - $str$28)
$str$28:
        /*0016*/ 	.byte	0x2f, 0x74, 0x6d, 0x70, 0x2f, 0x63, 0x75, 0x74, 0x6c, 0x61, 0x73, 0x73, 0x5f, 0x73, 0x77, 0x65
        /*0026*/ 	.byte	0x65, 0x70, 0x5f, 0x73, 0x72, 0x63, 0x2f, 0x69, 0x6e, 0x63, 0x6c, 0x75, 0x64, 0x65, 0x2f, 0x63
        /*0036*/ 	.byte	0x75, 0x74, 0x65, 0x2f, 0x70, 0x6f, 0x69, 0x6e, 0x74, 0x65, 0x72, 0x5f, 0x66, 0x6c, 0x61, 0x67
        /*0046*/ 	.byte	0x67, 0x65, 0x64, 0x2e, 0x68, 0x70, 0x70, 0x00
	.type		$str$26,@object
	.size		$str$26,($str$25 - $str$26)
$str$26:
        /*004e*/ 	.byte	0x2f, 0x74, 0x6d, 0x70, 0x2f, 0x63, 0x75, 0x74, 0x6c, 0x61, 0x73, 0x73, 0x5f, 0x73, 0x77, 0x65
        /*005e*/ 	.byte	0x65, 0x70, 0x5f, 0x73, 0x72, 0x63, 0x2f, 0x69, 0x6e, 0x63, 0x6c, 0x75, 0x64, 0x65, 0x2f, 0x63
        /*006e*/ 	.byte	0x75, 0x74, 0x65, 0x2f, 0x61, 0x74, 0x6f, 0x6d, 0x2f, 0x63, 0x6f, 0x70, 0x79, 0x5f, 0x74, 0x72
        /*007e*/ 	.byte	0x61, 0x69, 0x74, 0x73, 0x5f, 0x73, 0x6d, 0x31, 0x30, 0x30, 0x2e, 0x68, 0x70, 0x70, 0x00
	.type		$str$25,@object
	.size		$str$25,(__unnamed_1 - $str$25)
$str$25:
        /*008d*/ 	.byte	0x28, 0x28, 0x75, 0x69, 0x6e, 0x74, 0x33, 0x32, 0x5f, 0x74, 0x28, 0x74, 0x68, 0x72, 0x65, 0x61
        /*009d*/ 	.byte	0x64, 0x49, 0x64, 0x78, 0x2e, 0x78, 0x29, 0x20, 0x2f, 0x20, 0x33, 0x32, 0x29, 0x20, 0x25, 0x20
        /*00ad*/ 	.byte	0x34, 0x29, 0x20, 0x3d, 0x3d, 0x20, 0x28, 0x28, 0x28, 0x74, 0x6d, 0x65, 0x6d, 0x5f, 0x61, 0x64
        /*00bd*/ 	.byte	0x64, 0x72, 0x20, 0x3e, 0x3e, 0x20, 0x31, 0x36, 0x29, 0x20, 0x2f, 0x20, 0x33, 0x32, 0x29, 0x20
        /*00cd*/ 	.byte	0x25, 0x20, 0x34, 0x29, 0x00
	.type		__unnamed_1,@object
	.size		__unnamed_1,(__unnamed_2 - __unnamed_1)
__unnamed_1:
        /*00d2*/ 	.byte	0x61, 0x75, 0x74, 0x6f, 0x20, 0x63, 0x75, 0x74, 0x65, 0x3a, 0x3a, 0x61, 0x73, 0x5f, 0x70, 0x6f
        /* <DEDUP_REMOVED lines=24> */
        /*0262*/ 	.byte	0x3c, 0x34, 0x30, 0x39, 0x36, 0x3e, 0x3e, 0x3e, 0x3e, 0x5d, 0x00
	.type		__unnamed_2,@object
	.size		__unnamed_2,(.L_2 - __unnamed_2)
__unnamed_2:
        /* <DEDUP_REMOVED lines=40> */
        /*04ed*/ 	.byte	0x74, 0x65, 0x3a, 0x3a, 0x43, 0x3c, 0x30, 0x3e, 0x3e, 0x3e, 0x3e, 0x5d, 0x00
.L_2:


//--------------------- .nv.shared._ZN7cutlass13device_kernelINS_4gemm6kernel13GemmUniversalIN4cute5tupleIJiiiiEEENS1_10collective13CollectiveMmaINS1_35MainloopSm100TmaUmmaWarpSpecializedILi5ELi2ELi4ENS5_IJNS4_1CILi2EEESB_NSA_ILi1EEEEEEEENS5_IJNSA_ILi64EEESF_NSA_ILi128EEEEEENS_12float_e4m3_tENS5_IJlSC_lEEESI_SJ_NS4_8TiledMMAINS4_8MMA_AtomIJNS4_10MMA_TraitsINS4_19SM100_MMA_F8F6F4_SSEJSI_SI_fSF_SF_NS4_17integral_constantINS4_4UMMA5MajorELSQ_0EEESR_NSO_INSP_7ScaleInELSS_0EEEST_EEEEEENS4_6LayoutINS5_IJSC_SC_SC_EEENS5_IJNSA_ILi0EEESY_SY_EEEEENS5_IJNS4_10UnderscoreES11_S11_EEEEENS4_23SM90_TMA_LOAD_MULTICASTENS4_14ComposedLayoutINS4_7SwizzleILi3ELi4ELi3EEENS4_18smem_ptr_flag_bitsILi8EEENSW_INS5_IJNSA_ILi8EEESG_EEENS5_IJSG_SC_EEEEEEEvNS4_8identityES14_S1E_vS1F_EENS_8epilogue10collective18CollectiveEpilogueINS1H_23Sm100TmaWarpSpecializedILi1ELi1ELi32ELb0ELb0EEEJSH_NS5_IJNSW_ISF_SC_EES1M_EEESI_SJ_SI_SJ_NS1H_6fusion15FusionCallbacksIS1L_NS1O_17LinearCombinationISI_fSI_fLNS_15FloatRoundStyleE2EEESH_S1N_JEEENS4_5SM1004TMEM4LOAD26SM100_TMEM_LOAD_16dp32b32xENS4_13SM90_TMA_LOADENS15_INS16_ILi2ELi4ELi3EEES19_NSW_INS5_IJS1A_SF_EEENS5_IJSF_SC_EEEEEEENS4_39AutoVectorizingCopyWithAssumedAlignmentILi128EEENS4_14SM90_TMA_STOREES23_S25_S25_EEEvvEEEEvNT_6ParamsE --------------------------
	.section	.nv.shared._ZN7cutlass13device_kernelINS_4gemm6kernel13GemmUniversalIN4cute5tupleIJiiiiEEENS1_10collective13CollectiveMmaINS1_35MainloopSm100TmaUmmaWarpSpecializedILi5ELi2ELi4ENS5_IJNS4_1CILi2EEESB_NSA_ILi1EEEEEEEENS5_IJNSA_ILi64EEESF_NSA_ILi128EEEEEENS_12float_e4m3_tENS5_IJlSC_lEEESI_SJ_NS4_8TiledMMAINS4_8MMA_AtomIJNS4_10MMA_TraitsINS4_19SM100_MMA_F8F6F4_SSEJSI_SI_fSF_SF_NS4_17integral_constantINS4_4UMMA5MajorELSQ_0EEESR_NSO_INSP_7ScaleInELSS_0EEEST_EEEEEENS4_6LayoutINS5_IJSC_SC_SC_EEENS5_IJNSA_ILi0EEESY_SY_EEEEENS5_IJNS4_10UnderscoreES11_S11_EEEEENS4_23SM90_TMA_LOAD_MULTICASTENS4_14ComposedLayoutINS4_7SwizzleILi3ELi4ELi3EEENS4_18smem_ptr_flag_bitsILi8EEENSW_INS5_IJNSA_ILi8EEESG_EEENS5_IJSG_SC_EEEEEEEvNS4_8identityES14_S1E_vS1F_EENS_8epilogue10collective18CollectiveEpilogueINS1H_23Sm100TmaWarpSpecializedILi1ELi1ELi32ELb0ELb0EEEJSH_NS5_IJNSW_ISF_SC_EES1M_EEESI_SJ_SI_SJ_NS1H_6fusion15FusionCallbacksIS1L_NS1O_17LinearCombinationISI_fSI_fLNS_15FloatRoundStyleE2EEESH_S1N_JEEENS4_5SM1004TMEM4LOAD26SM100_TMEM_LOAD_16dp32b32xENS4_13SM90_TMA_LOADENS15_INS16_ILi2ELi4ELi3EEES19_NSW_INS5_IJS1A_SF_EEENS5_IJSF_SC_EEEEEEENS4_39AutoVectorizingCopyWithAssumedAlignmentILi128EEENS4_14SM90_TMA_STOREES23_S25_S25_EEEvvEEEEvNT_6ParamsE,"aw",@nobits
	.sectionflags	@""
	.align	16
	.zero		1024


//--------------------- .nv.shared.reserved.0     --------------------------
	.section	.nv.shared.reserved.0,"aw",@nobits
	.weak		__nv_reservedSMEM_offset_0_alias
	.size		__nv_reservedSMEM_offset_0_alias, 0, 64
	.other		__nv_reservedSMEM_offset_0_alias,@"STO_CUDA_RESERVED_SHARED STV_DEFAULT"
__nv_reservedSMEM_offset_0_alias:
	.zero		0
.nv.shared.reserved.0:
	.zero		64
	.weak		__nv_reservedSMEM_tcgen05_partition
	.type		__nv_reservedSMEM_tcgen05_partition,@object
	.size		__nv_reservedSMEM_tcgen05_partition,(.L_0 - __nv_reservedSMEM_tcgen05_partition)
__nv_reservedSMEM_tcgen05_partition:
	.zero		32
.L_0:


//--------------------- .nv.global                --------------------------
	.section	.nv.global,"aw",@nobits
.nv.global:
	.type		_ZN39_INTERNAL_2c897aef_4_k_cu_6f60b4a6_86184cute1_E,@object
	.size		_ZN39_INTERNAL_2c897aef_4_k_cu_6f60b4a6_86184cute1_E,(_ZN39_INTERNAL_2c897aef_4_k_cu_6f60b4a6_86184cuda3std3__45__cpo6cbeginE - _ZN39_INTERNAL_2c897aef_4_k_cu_6f60b4a6_86184cute1_E)
_ZN39_INTERNAL_2c897aef_4_k_cu_6f60b4a6_86184cute1_E:
	.zero		1
	.type		_ZN39_INTERNAL_2c897aef_4_k_cu_6f60b4a6_86184cuda3std3__45__cpo6cbeginE,@object
	.size		_ZN39_INTERNAL_2c897aef_4_k_cu_6f60b4a6_86184cuda3std3__45__cpo6cbeginE,(_ZN39_INTERNAL_2c897aef_4_k_cu_6f60b4a6_86184cuda3std3__48in_placeE - _ZN39_INTERNAL_2c897aef_4_k_cu_6f60b4a6_86184cuda3std3__45__cpo6cbeginE)
_ZN39_INTERNAL_2c897aef_4_k_cu_6f60b4a6_86184cuda3std3__45__cpo6cbeginE:
	.zero		1
	.type		_ZN39_INTERNAL_2c897aef_4_k_cu_6f60b4a6_86184cuda3std3__48in_placeE,@object
	.size		_ZN39_INTERNAL_2c897aef_4_k_cu_6f60b4a6_86184cuda3std3__48in_placeE,(_ZN39_INTERNAL_2c897aef_4_k_cu_6f60b4a6_86184cuda3std6ranges3__45__cpo9iter_moveE - _ZN39_INTERNAL_2c897aef_4_k_cu_6f60b4a6_86184cuda3std3__48in_placeE)
_ZN39_INTERNAL_2c897aef_4_k_cu_6f60b4a6_86184cuda3std3__48in_placeE:
	.zero		1
	.type		_ZN39_INTERNAL_2c897aef_4_k_cu_6f60b4a6_86184cuda3std6ranges3__45__cpo9iter_moveE,@object
	.size		_ZN39_INTERNAL_2c897aef_4_k_cu_6f60b4a6_86184cuda3std6ranges3__45__cpo9iter_moveE,(_ZN39_INTERNAL_2c897aef_4_k_cu_6f60b4a6_86184cuda3std3__45__cpo5beginE - _ZN39_INTERNAL_2c897aef_4_k_cu_6f60b4a6_86184cuda3std6ranges3__45__cpo9iter_moveE)
_ZN39_INTERNAL_2c897aef_4_k_cu_6f60b4a6_86184cuda3std6ranges3__45__cpo9iter_moveE:
	.zero		1
	.type		_ZN39_INTERNAL_2c897aef_4_k_cu_6f60b4a6_86184cuda3std3__45__cpo5beginE,@object
	.size		_ZN39_INTERNAL_2c897aef_4_k_cu_6f60b4a6_86184cuda3std3__45__cpo5beginE,(_ZN39_INTERNAL_2c897aef_4_k_cu_6f60b4a6_86184cuda3std3__441_GLOBAL__N__2c897aef_4_k_cu_6f60b4a6_86186ignoreE - _ZN39_INTERNAL_2c897aef_4_k_cu_6f60b4a6_86184cuda3std3__45__cpo5beginE)
_ZN39_INTERNAL_2c897aef_4_k_cu_6f60b4a6_86184cuda3std3__45__cpo5beginE:
	.zero		1
	.type		_ZN39_INTERNAL_2c897aef_4_k_cu_6f60b4a6_86184cuda3std3__441_GLOBAL__N__2c897aef_4_k_cu_6f60b4a6_86186ignoreE,@object
	.size		_ZN39_INTERNAL_2c897aef_4_k_cu_6f60b4a6_86184cuda3std3__441_GLOBAL__N__2c897aef_4_k_cu_6f60b4a6_86186ignoreE,(_ZN39_INTERNAL_2c897aef_4_k_cu_6f60b4a6_86184cute7productE - _ZN39_INTERNAL_2c897aef_4_k_cu_6f60b4a6_86184cuda3std3__441_GLOBAL__N__2c897aef_4_k_cu_6f60b4a6_86186ignoreE)
_ZN39_INTERNAL_2c897aef_4_k_cu_6f60b4a6_86184cuda3std3__441_GLOBAL__N__2c897aef_4_k_cu_6f60b4a6_86186ignoreE:
	.zero		1
	.type		_ZN39_INTERNAL_2c897aef_4_k_cu_6f60b4a6_86184cute7productE,@object
	.size		_ZN39_INTERNAL_2c897aef_4_k_cu_6f60b4a6_86184cute7productE,(_ZN39_INTERNAL_2c897aef_4_k_cu_6f60b4a6_86184cuda3std3__45__cpo3endE - _ZN39_INTERNAL_2c897aef_4_k_cu_6f60b4a6_86184cute7productE)
_ZN39_INTERNAL_2c897aef_4_k_cu_6f60b4a6_86184cute7productE:
	.zero		1
	.type		_ZN39_INTERNAL_2c897aef_4_k_cu_6f60b4a6_86184cuda3std3__45__cpo3endE,@object
	.size		_ZN39_INTERNAL_2c897aef_4_k_cu_6f60b4a6_86184cuda3std3__45__cpo3endE,(_ZN39_INTERNAL_2c897aef_4_k_cu_6f60b4a6_86184cuda3std3__419piecewise_constructE - _ZN39_INTERNAL_2c897aef_4_k_cu_6f60b4a6_86184cuda3std3__45__cpo3endE)
_ZN39_INTERNAL_2c897aef_4_k_cu_6f60b4a6_86184cuda3std3__45__cpo3endE:
	.zero		1
	.type		_ZN39_INTERNAL_2c897aef_4_k_cu_6f60b4a6_86184cuda3std3__419piecewise_constructE,@object
	.size		_ZN39_INTERNAL_2c897aef_4_k_cu_6f60b4a6_86184cuda3std3__419piecewise_constructE,(_ZN39_INTERNAL_2c897aef_4_k_cu_6f60b4a6_86184cuda3std3__45__cpo4cendE - _ZN39_INTERNAL_2c897aef_4_k_cu_6f60b4a6_86184cuda3std3__419piecewise_constructE)
_ZN39_INTERNAL_2c897aef_4_k_cu_6f60b4a6_86184cuda3std3__419piecewise_constructE:
	.zero		1
	.type		_ZN39_INTERNAL_2c897aef_4_k_cu_6f60b4a6_86184cuda3std3__45__cpo4cendE,@object
	.size		_ZN39_INTERNAL_2c897aef_4_k_cu_6f60b4a6_86184cuda3std3__45__cpo4cendE,(_ZN39_INTERNAL_2c897aef_4_k_cu_6f60b4a6_86184cuda3std6ranges3__45__cpo4swapE - _ZN39_INTERNAL_2c897aef_4_k_cu_6f60b4a6_86184cuda3std3__45__cpo4cendE)
_ZN39_INTERNAL_2c897aef_4_k_cu_6f60b4a6_86184cuda3std3__45__cpo4cendE:
	.zero		1
	.type		_ZN39_INTERNAL_2c897aef_4_k_cu_6f60b4a6_86184cuda3std6ranges3__45__cpo4swapE,@object
	.size		_ZN39_INTERNAL_2c897aef_4_k_cu_6f60b4a6_86184cuda3std6ranges3__45__cpo4swapE,(.L_10 - _ZN39_INTERNAL_2c897aef_4_k_cu_6f60b4a6_86184cuda3std6ranges3__45__cpo4swapE)
_ZN39_INTERNAL_2c897aef_4_k_cu_6f60b4a6_86184cuda3std6ranges3__45__cpo4swapE:
	.zero		1
.L_10:


//--------------------- .nv.constant0._ZN7cutlass13device_kernelINS_4gemm6kernel13GemmUniversalIN4cute5tupleIJiiiiEEENS1_10collective13CollectiveMmaINS1_35MainloopSm100TmaUmmaWarpSpecializedILi5ELi2ELi4ENS5_IJNS4_1CILi2EEESB_NSA_ILi1EEEEEEEENS5_IJNSA_ILi64EEESF_NSA_ILi128EEEEEENS_12float_e4m3_tENS5_IJlSC_lEEESI_SJ_NS4_8TiledMMAINS4_8MMA_AtomIJNS4_10MMA_TraitsINS4_19SM100_MMA_F8F6F4_SSEJSI_SI_fSF_SF_NS4_17integral_constantINS4_4UMMA5MajorELSQ_0EEESR_NSO_INSP_7ScaleInELSS_0EEEST_EEEEEENS4_6LayoutINS5_IJSC_SC_SC_EEENS5_IJNSA_ILi0EEESY_SY_EEEEENS5_IJNS4_10UnderscoreES11_S11_EEEEENS4_23SM90_TMA_LOAD_MULTICASTENS4_14ComposedLayoutINS4_7SwizzleILi3ELi4ELi3EEENS4_18smem_ptr_flag_bitsILi8EEENSW_INS5_IJNSA_ILi8EEESG_EEENS5_IJSG_SC_EEEEEEEvNS4_8identityES14_S1E_vS1F_EENS_8epilogue10collective18CollectiveEpilogueINS1H_23Sm100TmaWarpSpecializedILi1ELi1ELi32ELb0ELb0EEEJSH_NS5_IJNSW_ISF_SC_EES1M_EEESI_SJ_SI_SJ_NS1H_6fusion15FusionCallbacksIS1L_NS1O_17LinearCombinationISI_fSI_fLNS_15FloatRoundStyleE2EEESH_S1N_JEEENS4_5SM1004TMEM4LOAD26SM100_TMEM_LOAD_16dp32b32xENS4_13SM90_TMA_LOADENS15_INS16_ILi2ELi4ELi3EEES19_NSW_INS5_IJS1A_SF_EEENS5_IJSF_SC_EEEEEEENS4_39AutoVectorizingCopyWithAssumedAlignmentILi128EEENS4_14SM90_TMA_STOREES23_S25_S25_EEEvvEEEEvNT_6ParamsE --------------------------
	.section	.nv.constant0._ZN7cutlass13device_kernelINS_4gemm6kernel13GemmUniversalIN4cute5tupleIJiiiiEEENS1_10collective13CollectiveMmaINS1_35MainloopSm100TmaUmmaWarpSpecializedILi5ELi2ELi4ENS5_IJNS4_1CILi2EEESB_NSA_ILi1EEEEEEEENS5_IJNSA_ILi64EEESF_NSA_ILi128EEEEEENS_12float_e4m3_tENS5_IJlSC_lEEESI_SJ_NS4_8TiledMMAINS4_8MMA_AtomIJNS4_10MMA_TraitsINS4_19SM100_MMA_F8F6F4_SSEJSI_SI_fSF_SF_NS4_17integral_constantINS4_4UMMA5MajorELSQ_0EEESR_NSO_INSP_7ScaleInELSS_0EEEST_EEEEEENS4_6LayoutINS5_IJSC_SC_SC_EEENS5_IJNSA_ILi0EEESY_SY_EEEEENS5_IJNS4_10UnderscoreES11_S11_EEEEENS4_23SM90_TMA_LOAD_MULTICASTENS4_14ComposedLayoutINS4_7SwizzleILi3ELi4ELi3EEENS4_18smem_ptr_flag_bitsILi8EEENSW_INS5_IJNSA_ILi8EEESG_EEENS5_IJSG_SC_EEEEEEEvNS4_8identityES14_S1E_vS1F_EENS_8epilogue10collective18CollectiveEpilogueINS1H_23Sm100TmaWarpSpecializedILi1ELi1ELi32ELb0ELb0EEEJSH_NS5_IJNSW_ISF_SC_EES1M_EEESI_SJ_SI_SJ_NS1H_6fusion15FusionCallbacksIS1L_NS1O_17LinearCombinationISI_fSI_fLNS_15FloatRoundStyleE2EEESH_S1N_JEEENS4_5SM1004TMEM4LOAD26SM100_TMEM_LOAD_16dp32b32xENS4_13SM90_TMA_LOADENS15_INS16_ILi2ELi4ELi3EEES19_NSW_INS5_IJS1A_SF_EEENS5_IJSF_SC_EEEEEEENS4_39AutoVectorizingCopyWithAssumedAlignmentILi128EEENS4_14SM90_TMA_STOREES23_S25_S25_EEEvvEEEEvNT_6ParamsE,"a",@progbits
	.sectionflags	@""
	.align	4
.nv.constant0._ZN7cutlass13device_kernelINS_4gemm6kernel13GemmUniversalIN4cute5tupleIJiiiiEEENS1_10collective13CollectiveMmaINS1_35MainloopSm100TmaUmmaWarpSpecializedILi5ELi2ELi4ENS5_IJNS4_1CILi2EEESB_NSA_ILi1EEEEEEEENS5_IJNSA_ILi64EEESF_NSA_ILi128EEEEEENS_12float_e4m3_tENS5_IJlSC_lEEESI_SJ_NS4_8TiledMMAINS4_8MMA_AtomIJNS4_10MMA_TraitsINS4_19SM100_MMA_F8F6F4_SSEJSI_SI_fSF_SF_NS4_17integral_constantINS4_4UMMA5MajorELSQ_0EEESR_NSO_INSP_7ScaleInELSS_0EEEST_EEEEEENS4_6LayoutINS5_IJSC_SC_SC_EEENS5_IJNSA_ILi0EEESY_SY_EEEEENS5_IJNS4_10UnderscoreES11_S11_EEEEENS4_23SM90_TMA_LOAD_MULTICASTENS4_14ComposedLayoutINS4_7SwizzleILi3ELi4ELi3EEENS4_18smem_ptr_flag_bitsILi8EEENSW_INS5_IJNSA_ILi8EEESG_EEENS5_IJSG_SC_EEEEEEEvNS4_8identityES14_S1E_vS1F_EENS_8epilogue10collective18CollectiveEpilogueINS1H_23Sm100TmaWarpSpecializedILi1ELi1ELi32ELb0ELb0EEEJSH_NS5_IJNSW_ISF_SC_EES1M_EEESI_SJ_SI_SJ_NS1H_6fusion15FusionCallbacksIS1L_NS1O_17LinearCombinationISI_fSI_fLNS_15FloatRoundStyleE2EEESH_S1N_JEEENS4_5SM1004TMEM4LOAD26SM100_TMEM_LOAD_16dp32b32xENS4_13SM90_TMA_LOADENS15_INS16_ILi2ELi4ELi3EEES19_NSW_INS5_IJS1A_SF_EEENS5_IJSF_SC_EEEEEEENS4_39AutoVectorizingCopyWithAssumedAlignmentILi128EEENS4_14SM90_TMA_STOREES23_S25_S25_EEEvvEEEEvNT_6ParamsE:
	.zero		2944


//--------------------- SYMBOLS --------------------------

	.type		.nv.reservedSmem.offset0,@object
	.size		.nv.reservedSmem.offset0,0x4
	.type		.nv.reservedSmem.cap,@object
	.size		.nv.reservedSmem.cap,0x4
	.type		__assertfail,@function
